//
// Generated by NVIDIA NVVM Compiler
//
// Compiler Build ID: CL-36424714
// Cuda compilation tools, release 13.0, V13.0.88
// Based on NVVM 20.0.0
//

.version 9.0
.target sm_100
.address_size 64

	// .globl	_Z7computefiffffffffffffffff
.extern .func  (.param .b32 func_retval0) vprintf
(
	.param .b64 vprintf_param_0,
	.param .b64 vprintf_param_1
)
;
.global .align 1 .b8 $str[7] = {37, 46, 49, 55, 103, 10};
.global .align 4 .b8 __cudart_i2opi_f[24] = {65, 144, 67, 60, 153, 149, 98, 219, 192, 221, 52, 245, 209, 87, 39, 252, 41, 21, 68, 78, 110, 131, 249, 162};

.visible .entry _Z7computefiffffffffffffffff(
	.param .f32 _Z7computefiffffffffffffffff_param_0,
	.param .u32 _Z7computefiffffffffffffffff_param_1,
	.param .f32 _Z7computefiffffffffffffffff_param_2,
	.param .f32 _Z7computefiffffffffffffffff_param_3,
	.param .f32 _Z7computefiffffffffffffffff_param_4,
	.param .f32 _Z7computefiffffffffffffffff_param_5,
	.param .f32 _Z7computefiffffffffffffffff_param_6,
	.param .f32 _Z7computefiffffffffffffffff_param_7,
	.param .f32 _Z7computefiffffffffffffffff_param_8,
	.param .f32 _Z7computefiffffffffffffffff_param_9,
	.param .f32 _Z7computefiffffffffffffffff_param_10,
	.param .f32 _Z7computefiffffffffffffffff_param_11,
	.param .f32 _Z7computefiffffffffffffffff_param_12,
	.param .f32 _Z7computefiffffffffffffffff_param_13,
	.param .f32 _Z7computefiffffffffffffffff_param_14,
	.param .f32 _Z7computefiffffffffffffffff_param_15,
	.param .f32 _Z7computefiffffffffffffffff_param_16,
	.param .f32 _Z7computefiffffffffffffffff_param_17
)
{
	.local .align 8 .b8 	__local_depot0[40];
	.reg .b64 	%SP;
	.reg .b64 	%SPL;
	.reg .pred 	%p<52>;
	.reg .b32 	%r<148>;
	.reg .b32 	%f<241>;
	.reg .b64 	%rd<61>;
	.reg .b64 	%fd<8>;

	mov.u64 	%SPL, __local_depot0;
	cvta.local.u64 	%SP, %SPL;
	ld.param.f32 	%f240, [_Z7computefiffffffffffffffff_param_0];
	ld.param.u32 	%r51, [_Z7computefiffffffffffffffff_param_1];
	ld.param.f32 	%f63, [_Z7computefiffffffffffffffff_param_2];
	ld.param.f32 	%f64, [_Z7computefiffffffffffffffff_param_3];
	ld.param.f32 	%f49, [_Z7computefiffffffffffffffff_param_4];
	ld.param.f32 	%f50, [_Z7computefiffffffffffffffff_param_5];
	ld.param.f32 	%f51, [_Z7computefiffffffffffffffff_param_6];
	ld.param.f32 	%f52, [_Z7computefiffffffffffffffff_param_7];
	ld.param.f32 	%f53, [_Z7computefiffffffffffffffff_param_8];
	ld.param.f32 	%f54, [_Z7computefiffffffffffffffff_param_9];
	ld.param.f32 	%f55, [_Z7computefiffffffffffffffff_param_10];
	ld.param.f32 	%f56, [_Z7computefiffffffffffffffff_param_11];
	ld.param.f32 	%f57, [_Z7computefiffffffffffffffff_param_12];
	ld.param.f32 	%f58, [_Z7computefiffffffffffffffff_param_13];
	ld.param.f32 	%f59, [_Z7computefiffffffffffffffff_param_14];
	ld.param.f32 	%f60, [_Z7computefiffffffffffffffff_param_15];
	ld.param.f32 	%f61, [_Z7computefiffffffffffffffff_param_16];
	ld.param.f32 	%f62, [_Z7computefiffffffffffffffff_param_17];
	add.u64 	%rd1, %SPL, 0;
	div.rn.f32 	%f65, %f63, %f64;
	mul.f32 	%f66, %f65, 0f82098E45;
	setp.ltu.f32 	%p2, %f240, %f66;
	@%p2 bra 	$L__BB0_44;
	fma.rn.f32 	%f68, %f50, 0fFB9894F1, %f49;
	abs.f32 	%f1, %f68;
	setp.gt.f32 	%p3, %f1, 0f7A106214;
	mov.f32 	%f235, 0f7A106214;
	@%p3 bra 	$L__BB0_14;
	mul.f32 	%f2, %f1, 0f4B000000;
	setp.ltu.f32 	%p4, %f2, 0f7A106214;
	@%p4 bra 	$L__BB0_9;
	mov.f32 	%f69, 0f7A106214;
	div.approx.f32 	%f70, %f69, %f1;
	cvt.rzi.f32.f32 	%f233, %f70;
	neg.f32 	%f4, %f1;
	fma.rn.f32 	%f5, %f4, %f233, 0f7A106214;
	mov.b32 	%r1, %f5;
	mov.b32 	%r52, %f1;
	setp.lt.u32 	%p5, %r1, %r52;
	@%p5 bra 	$L__BB0_8;
	setp.lt.u32 	%p6, %r1, -2147483647;
	@%p6 bra 	$L__BB0_6;
	add.f32 	%f75, %f233, 0fBF800000;
	setp.lt.f32 	%p9, %f5, %f4;
	add.f32 	%f76, %f75, 0fBF800000;
	selp.f32 	%f233, %f76, %f75, %p9;
	bra.uni 	$L__BB0_8;
$L__BB0_6:
	add.f32 	%f233, %f233, 0f3F800000;
	add.f32 	%f71, %f1, %f1;
	setp.ltu.f32 	%p7, %f5, %f71;
	@%p7 bra 	$L__BB0_8;
	add.f32 	%f72, %f233, 0f3F800000;
	fma.rn.f32 	%f73, %f1, 0fC0400000, %f5;
	setp.ge.f32 	%p8, %f73, 0f00000000;
	add.f32 	%f74, %f72, 0f3F800000;
	selp.f32 	%f233, %f74, %f72, %p8;
$L__BB0_8:
	fma.rn.f32 	%f235, %f4, %f233, 0f7A106214;
	bra.uni 	$L__BB0_14;
$L__BB0_9:
	mov.b32 	%r53, %f2;
	and.b32  	%r2, %r53, -8388608;
	and.b32  	%r54, %r53, 8388607;
	or.b32  	%r3, %r54, 1065353216;
	setp.eq.s32 	%p10, %r2, -2055208960;
	mov.f32 	%f234, 0f34106214;
	@%p10 bra 	$L__BB0_13;
	mov.b32 	%f78, %r3;
	rcp.approx.ftz.f32 	%f11, %f78;
	sub.s32 	%r135, -2055208960, %r2;
	neg.f32 	%f12, %f78;
	mov.b32 	%r134, 1066426900;
$L__BB0_11:
	min.u32 	%r56, %r135, 192937984;
	add.s32 	%r57, %r134, %r56;
	mov.b32 	%f79, %r57;
	mul.f32 	%f80, %f11, %f79;
	fma.rn.f32 	%f81, %f12, %f80, %f79;
	fma.rn.f32 	%f82, %f81, %f11, %f80;
	fma.rn.f32 	%f83, %f12, %f82, %f79;
	fma.rz.f32 	%f84, %f83, %f11, %f82;
	cvt.rzi.f32.f32 	%f85, %f84;
	fma.rn.f32 	%f86, %f12, %f85, %f79;
	sub.s32 	%r135, %r135, %r56;
	mov.b32 	%r134, %f86;
	setp.ne.s32 	%p11, %r135, 0;
	setp.ne.s32 	%p12, %r134, 0;
	and.pred  	%p13, %p11, %p12;
	@%p13 bra 	$L__BB0_11;
	mul.f32 	%f234, %f86, 0f34000000;
$L__BB0_13:
	mov.b32 	%f87, %r2;
	setp.leu.f32 	%p14, %f1, 0f00000000;
	selp.f32 	%f88, 0f7FFFFFFF, %f87, %p14;
	mul.f32 	%f235, %f88, %f234;
$L__BB0_14:
	abs.f32 	%f89, %f235;
	setp.nan.f32 	%p15, %f89, %f89;
	abs.f32 	%f90, %f235;
	selp.f32 	%f91, %f235, %f90, %p15;
	mul.f32 	%f92, %f91, 0fF7043D85;
	mov.f32 	%f93, 0f80000000;
	div.rn.f32 	%f18, %f93, %f92;
	mul.f32 	%f94, %f18, 0f3F22F983;
	cvt.rni.s32.f32 	%r139, %f94;
	cvt.rn.f32.s32 	%f95, %r139;
	fma.rn.f32 	%f96, %f95, 0fBFC90FDA, %f18;
	fma.rn.f32 	%f97, %f95, 0fB3A22168, %f96;
	fma.rn.f32 	%f236, %f95, 0fA7C234C5, %f97;
	abs.f32 	%f20, %f18;
	setp.ltu.f32 	%p16, %f20, 0f47CE4780;
	@%p16 bra 	$L__BB0_22;
	setp.neu.f32 	%p17, %f20, 0f7F800000;
	@%p17 bra 	$L__BB0_17;
	mov.f32 	%f100, 0f00000000;
	mul.rn.f32 	%f236, %f18, %f100;
	mov.b32 	%r139, 0;
	bra.uni 	$L__BB0_22;
$L__BB0_17:
	mov.b32 	%r10, %f18;
	shl.b32 	%r59, %r10, 8;
	or.b32  	%r11, %r59, -2147483648;
	mov.b64 	%rd54, 0;
	mov.b32 	%r136, 0;
	mov.u64 	%rd52, __cudart_i2opi_f;
	mov.u64 	%rd53, %rd1;
$L__BB0_18:
	.pragma "nounroll";
	ld.global.nc.u32 	%r60, [%rd52];
	mad.wide.u32 	%rd26, %r60, %r11, %rd54;
	shr.u64 	%rd54, %rd26, 32;
	st.local.u32 	[%rd53], %rd26;
	add.s32 	%r136, %r136, 1;
	add.s64 	%rd53, %rd53, 4;
	add.s64 	%rd52, %rd52, 4;
	setp.ne.s32 	%p18, %r136, 6;
	@%p18 bra 	$L__BB0_18;
	shr.u32 	%r61, %r10, 23;
	st.local.u32 	[%rd1+24], %rd54;
	and.b32  	%r14, %r61, 31;
	and.b32  	%r62, %r61, 224;
	add.s32 	%r63, %r62, -128;
	shr.u32 	%r64, %r63, 5;
	mul.wide.u32 	%rd27, %r64, 4;
	sub.s64 	%rd8, %rd1, %rd27;
	ld.local.u32 	%r137, [%rd8+24];
	ld.local.u32 	%r138, [%rd8+20];
	setp.eq.s32 	%p19, %r14, 0;
	@%p19 bra 	$L__BB0_21;
	shf.l.wrap.b32 	%r137, %r138, %r137, %r14;
	ld.local.u32 	%r65, [%rd8+16];
	shf.l.wrap.b32 	%r138, %r65, %r138, %r14;
$L__BB0_21:
	shr.u32 	%r66, %r137, 30;
	shf.l.wrap.b32 	%r67, %r138, %r137, 2;
	shl.b32 	%r68, %r138, 2;
	shr.u32 	%r69, %r67, 31;
	add.s32 	%r70, %r69, %r66;
	neg.s32 	%r71, %r70;
	setp.lt.s32 	%p20, %r10, 0;
	selp.b32 	%r139, %r71, %r70, %p20;
	xor.b32  	%r72, %r67, %r10;
	shr.s32 	%r73, %r67, 31;
	xor.b32  	%r74, %r73, %r67;
	xor.b32  	%r75, %r73, %r68;
	cvt.u64.u32 	%rd28, %r74;
	shl.b64 	%rd29, %rd28, 32;
	cvt.u64.u32 	%rd30, %r75;
	or.b64  	%rd31, %rd29, %rd30;
	cvt.rn.f64.s64 	%fd1, %rd31;
	mul.f64 	%fd2, %fd1, 0d3BF921FB54442D19;
	cvt.rn.f32.f64 	%f98, %fd2;
	neg.f32 	%f99, %f98;
	setp.lt.s32 	%p21, %r72, 0;
	selp.f32 	%f236, %f99, %f98, %p21;
$L__BB0_22:
	mul.rn.f32 	%f101, %f236, %f236;
	and.b32  	%r77, %r139, 1;
	setp.eq.b32 	%p22, %r77, 1;
	selp.f32 	%f102, 0f3F800000, %f236, %p22;
	fma.rn.f32 	%f103, %f101, %f102, 0f00000000;
	fma.rn.f32 	%f104, %f101, 0f37CBAC00, 0fBAB607ED;
	selp.f32 	%f105, %f104, 0fB94D4153, %p22;
	selp.f32 	%f106, 0f3D2AAABB, 0f3C0885E4, %p22;
	fma.rn.f32 	%f107, %f105, %f101, %f106;
	selp.f32 	%f108, 0fBEFFFFFF, 0fBE2AAAA8, %p22;
	fma.rn.f32 	%f109, %f107, %f101, %f108;
	fma.rn.f32 	%f110, %f109, %f103, %f102;
	and.b32  	%r78, %r139, 2;
	setp.eq.s32 	%p23, %r78, 0;
	mov.f32 	%f111, 0f00000000;
	sub.f32 	%f112, %f111, %f110;
	selp.f32 	%f24, %f110, %f112, %p23;
	add.f32 	%f25, %f51, 0f42109559;
	mul.f32 	%f113, %f25, 0f3F22F983;
	cvt.rni.s32.f32 	%r143, %f113;
	cvt.rn.f32.s32 	%f114, %r143;
	fma.rn.f32 	%f115, %f114, 0fBFC90FDA, %f25;
	fma.rn.f32 	%f116, %f114, 0fB3A22168, %f115;
	fma.rn.f32 	%f237, %f114, 0fA7C234C5, %f116;
	abs.f32 	%f27, %f25;
	setp.ltu.f32 	%p24, %f27, 0f47CE4780;
	@%p24 bra 	$L__BB0_30;
	setp.neu.f32 	%p25, %f27, 0f7F800000;
	@%p25 bra 	$L__BB0_25;
	mov.f32 	%f119, 0f00000000;
	mul.rn.f32 	%f237, %f25, %f119;
	mov.b32 	%r143, 0;
	bra.uni 	$L__BB0_30;
$L__BB0_25:
	mov.b32 	%r24, %f25;
	shl.b32 	%r80, %r24, 8;
	or.b32  	%r25, %r80, -2147483648;
	mov.b64 	%rd57, 0;
	mov.b32 	%r140, 0;
	mov.u64 	%rd55, __cudart_i2opi_f;
	mov.u64 	%rd56, %rd1;
$L__BB0_26:
	.pragma "nounroll";
	ld.global.nc.u32 	%r81, [%rd55];
	mad.wide.u32 	%rd34, %r81, %r25, %rd57;
	shr.u64 	%rd57, %rd34, 32;
	st.local.u32 	[%rd56], %rd34;
	add.s32 	%r140, %r140, 1;
	add.s64 	%rd56, %rd56, 4;
	add.s64 	%rd55, %rd55, 4;
	setp.ne.s32 	%p26, %r140, 6;
	@%p26 bra 	$L__BB0_26;
	shr.u32 	%r82, %r24, 23;
	st.local.u32 	[%rd1+24], %rd57;
	and.b32  	%r28, %r82, 31;
	and.b32  	%r83, %r82, 224;
	add.s32 	%r84, %r83, -128;
	shr.u32 	%r85, %r84, 5;
	mul.wide.u32 	%rd35, %r85, 4;
	sub.s64 	%rd15, %rd1, %rd35;
	ld.local.u32 	%r141, [%rd15+24];
	ld.local.u32 	%r142, [%rd15+20];
	setp.eq.s32 	%p27, %r28, 0;
	@%p27 bra 	$L__BB0_29;
	shf.l.wrap.b32 	%r141, %r142, %r141, %r28;
	ld.local.u32 	%r86, [%rd15+16];
	shf.l.wrap.b32 	%r142, %r86, %r142, %r28;
$L__BB0_29:
	shr.u32 	%r87, %r141, 30;
	shf.l.wrap.b32 	%r88, %r142, %r141, 2;
	shl.b32 	%r89, %r142, 2;
	shr.u32 	%r90, %r88, 31;
	add.s32 	%r91, %r90, %r87;
	neg.s32 	%r92, %r91;
	setp.lt.s32 	%p28, %r24, 0;
	selp.b32 	%r143, %r92, %r91, %p28;
	xor.b32  	%r93, %r88, %r24;
	shr.s32 	%r94, %r88, 31;
	xor.b32  	%r95, %r94, %r88;
	xor.b32  	%r96, %r94, %r89;
	cvt.u64.u32 	%rd36, %r95;
	shl.b64 	%rd37, %rd36, 32;
	cvt.u64.u32 	%rd38, %r96;
	or.b64  	%rd39, %rd37, %rd38;
	cvt.rn.f64.s64 	%fd3, %rd39;
	mul.f64 	%fd4, %fd3, 0d3BF921FB54442D19;
	cvt.rn.f32.f64 	%f117, %fd4;
	neg.f32 	%f118, %f117;
	setp.lt.s32 	%p29, %r93, 0;
	selp.f32 	%f237, %f118, %f117, %p29;
$L__BB0_30:
	mul.rn.f32 	%f120, %f237, %f237;
	and.b32  	%r98, %r143, 1;
	setp.eq.b32 	%p30, %r98, 1;
	selp.f32 	%f121, 0f3F800000, %f237, %p30;
	fma.rn.f32 	%f122, %f120, %f121, 0f00000000;
	fma.rn.f32 	%f123, %f120, 0f37CBAC00, 0fBAB607ED;
	selp.f32 	%f124, %f123, 0fB94D4153, %p30;
	selp.f32 	%f125, 0f3D2AAABB, 0f3C0885E4, %p30;
	fma.rn.f32 	%f126, %f124, %f120, %f125;
	selp.f32 	%f127, 0fBEFFFFFF, 0fBE2AAAA8, %p30;
	fma.rn.f32 	%f128, %f126, %f120, %f127;
	fma.rn.f32 	%f129, %f128, %f122, %f121;
	and.b32  	%r99, %r143, 2;
	setp.eq.s32 	%p31, %r99, 0;
	mov.f32 	%f130, 0f00000000;
	sub.f32 	%f131, %f130, %f129;
	selp.f32 	%f132, %f129, %f131, %p31;
	add.f32 	%f133, %f132, 0fAD3AB033;
	add.f32 	%f134, %f24, %f133;
	mul.f32 	%f135, %f53, 0fC8264C80;
	sub.f32 	%f136, %f135, %f54;
	add.f32 	%f137, %f136, 0f83C9C996;
	div.rn.f32 	%f138, %f52, %f137;
	add.f32 	%f31, %f138, %f134;
	fma.rn.f32 	%f139, %f56, 0f8554AD2E, 0f0000005D;
	add.f32 	%f140, %f139, 0f82522194;
	mul.f32 	%f32, %f140, 0f841D3C69;
	mul.f32 	%f141, %f32, 0f3F22F983;
	cvt.rni.s32.f32 	%r147, %f141;
	cvt.rn.f32.s32 	%f142, %r147;
	fma.rn.f32 	%f143, %f142, 0fBFC90FDA, %f32;
	fma.rn.f32 	%f144, %f142, 0fB3A22168, %f143;
	fma.rn.f32 	%f238, %f142, 0fA7C234C5, %f144;
	abs.f32 	%f34, %f32;
	setp.ltu.f32 	%p32, %f34, 0f47CE4780;
	@%p32 bra 	$L__BB0_38;
	setp.neu.f32 	%p33, %f34, 0f7F800000;
	@%p33 bra 	$L__BB0_33;
	mov.f32 	%f147, 0f00000000;
	mul.rn.f32 	%f238, %f32, %f147;
	mov.b32 	%r147, 0;
	bra.uni 	$L__BB0_38;
$L__BB0_33:
	mov.b32 	%r38, %f32;
	shl.b32 	%r101, %r38, 8;
	or.b32  	%r39, %r101, -2147483648;
	mov.b64 	%rd60, 0;
	mov.b32 	%r144, 0;
	mov.u64 	%rd58, __cudart_i2opi_f;
	mov.u64 	%rd59, %rd1;
$L__BB0_34:
	.pragma "nounroll";
	ld.global.nc.u32 	%r102, [%rd58];
	mad.wide.u32 	%rd42, %r102, %r39, %rd60;
	shr.u64 	%rd60, %rd42, 32;
	st.local.u32 	[%rd59], %rd42;
	add.s32 	%r144, %r144, 1;
	add.s64 	%rd59, %rd59, 4;
	add.s64 	%rd58, %rd58, 4;
	setp.ne.s32 	%p34, %r144, 6;
	@%p34 bra 	$L__BB0_34;
	shr.u32 	%r103, %r38, 23;
	st.local.u32 	[%rd1+24], %rd60;
	and.b32  	%r42, %r103, 31;
	and.b32  	%r104, %r103, 224;
	add.s32 	%r105, %r104, -128;
	shr.u32 	%r106, %r105, 5;
	mul.wide.u32 	%rd43, %r106, 4;
	sub.s64 	%rd22, %rd1, %rd43;
	ld.local.u32 	%r145, [%rd22+24];
	ld.local.u32 	%r146, [%rd22+20];
	setp.eq.s32 	%p35, %r42, 0;
	@%p35 bra 	$L__BB0_37;
	shf.l.wrap.b32 	%r145, %r146, %r145, %r42;
	ld.local.u32 	%r107, [%rd22+16];
	shf.l.wrap.b32 	%r146, %r107, %r146, %r42;
$L__BB0_37:
	shr.u32 	%r108, %r145, 30;
	shf.l.wrap.b32 	%r109, %r146, %r145, 2;
	shl.b32 	%r110, %r146, 2;
	shr.u32 	%r111, %r109, 31;
	add.s32 	%r112, %r111, %r108;
	neg.s32 	%r113, %r112;
	setp.lt.s32 	%p36, %r38, 0;
	selp.b32 	%r147, %r113, %r112, %p36;
	xor.b32  	%r114, %r109, %r38;
	shr.s32 	%r115, %r109, 31;
	xor.b32  	%r116, %r115, %r109;
	xor.b32  	%r117, %r115, %r110;
	cvt.u64.u32 	%rd44, %r116;
	shl.b64 	%rd45, %rd44, 32;
	cvt.u64.u32 	%rd46, %r117;
	or.b64  	%rd47, %rd45, %rd46;
	cvt.rn.f64.s64 	%fd5, %rd47;
	mul.f64 	%fd6, %fd5, 0d3BF921FB54442D19;
	cvt.rn.f32.f64 	%f145, %fd6;
	neg.f32 	%f146, %f145;
	setp.lt.s32 	%p37, %r114, 0;
	selp.f32 	%f238, %f146, %f145, %p37;
$L__BB0_38:
	mul.rn.f32 	%f148, %f238, %f238;
	and.b32  	%r119, %r147, 1;
	setp.eq.b32 	%p38, %r119, 1;
	selp.f32 	%f149, 0f3F800000, %f238, %p38;
	fma.rn.f32 	%f150, %f148, %f149, 0f00000000;
	fma.rn.f32 	%f151, %f148, 0f37CBAC00, 0fBAB607ED;
	selp.f32 	%f152, %f151, 0fB94D4153, %p38;
	selp.f32 	%f153, 0f3D2AAABB, 0f3C0885E4, %p38;
	fma.rn.f32 	%f154, %f152, %f148, %f153;
	selp.f32 	%f155, 0fBEFFFFFF, 0fBE2AAAA8, %p38;
	fma.rn.f32 	%f156, %f154, %f148, %f155;
	fma.rn.f32 	%f157, %f156, %f150, %f149;
	and.b32  	%r120, %r147, 2;
	setp.eq.s32 	%p39, %r120, 0;
	mov.f32 	%f158, 0f00000000;
	sub.f32 	%f159, %f158, %f157;
	selp.f32 	%f160, %f157, %f159, %p39;
	div.rn.f32 	%f161, %f55, %f160;
	setp.le.f32 	%p40, %f31, %f161;
	mov.f32 	%f162, 0f80000086;
	sub.f32 	%f163, %f162, %f57;
	selp.f32 	%f240, %f163, %f31, %p40;
	setp.lt.s32 	%p41, %r51, 1;
	@%p41 bra 	$L__BB0_44;
	div.rn.f32 	%f165, %f60, 0fCCC63630;
	sub.f32 	%f166, %f165, %f61;
	add.f32 	%f39, %f166, %f62;
	abs.f32 	%f167, %f39;
	setp.eq.f32 	%p42, %f39, 0f3F800000;
	setp.eq.f32 	%p43, %f39, 0f00000000;
	setp.eq.f32 	%p44, %f167, 0f7F800000;
	or.pred  	%p1, %p43, %p44;
	add.f32 	%f168, %f39, %f39;
	mov.b32 	%r121, %f168;
	and.b32  	%r122, %r121, 2147483647;
	mov.b32 	%f41, %r122;
	mov.f32 	%f169, 0f3FC90FDB;
	add.rn.f32 	%f42, %f39, %f169;
	mov.f32 	%f239, 0f3F800000;
	@%p42 bra 	$L__BB0_43;
	setp.geu.f32 	%p45, %f39, 0f00000000;
	@%p45 bra 	$L__BB0_42;
	setp.nan.f32 	%p51, %f167, %f167;
	selp.f32 	%f226, %f41, 0f7FFFFFFF, %p1;
	selp.f32 	%f239, %f42, %f226, %p51;
	bra.uni 	$L__BB0_43;
$L__BB0_42:
	setp.lt.f32 	%p46, %f167, 0f00800000;
	mul.f32 	%f170, %f167, 0f4B800000;
	selp.f32 	%f171, %f170, %f167, %p46;
	mov.b32 	%r123, %f171;
	add.s32 	%r124, %r123, -1060439283;
	and.b32  	%r125, %r124, -8388608;
	sub.s32 	%r126, %r123, %r125;
	mov.b32 	%f172, %r126;
	cvt.rn.f32.s32 	%f173, %r125;
	selp.f32 	%f174, 0fC1C00000, 0f00000000, %p46;
	fma.rn.f32 	%f175, %f173, 0f34000000, %f174;
	add.f32 	%f176, %f172, 0fBF800000;
	add.f32 	%f177, %f172, 0f3F800000;
	rcp.approx.ftz.f32 	%f178, %f177;
	add.f32 	%f179, %f176, %f176;
	mul.f32 	%f180, %f179, %f178;
	mul.f32 	%f181, %f180, %f180;
	neg.f32 	%f182, %f180;
	sub.f32 	%f183, %f176, %f180;
	add.f32 	%f184, %f183, %f183;
	fma.rn.f32 	%f185, %f182, %f176, %f184;
	mul.rn.f32 	%f186, %f178, %f185;
	fma.rn.f32 	%f187, %f181, 0f3A2C32E4, 0f3B52E7DB;
	fma.rn.f32 	%f188, %f187, %f181, 0f3C93BB73;
	fma.rn.f32 	%f189, %f188, %f181, 0f3DF6384F;
	mul.rn.f32 	%f190, %f189, %f181;
	fma.rn.f32 	%f191, %f180, 0f3FB8AA3B, %f175;
	mul.f32 	%f192, %f190, 0f40400000;
	sub.f32 	%f193, %f175, %f191;
	fma.rn.f32 	%f194, %f180, 0f3FB8AA3B, %f193;
	fma.rn.f32 	%f195, %f186, 0f3FB8AA3B, %f194;
	fma.rn.f32 	%f196, %f180, 0f32A55E34, %f195;
	fma.rn.f32 	%f197, %f192, %f186, %f196;
	fma.rn.f32 	%f198, %f190, %f180, %f197;
	add.rn.f32 	%f199, %f191, %f198;
	mov.f32 	%f200, 0f3FC90FDB;
	mul.rn.f32 	%f201, %f199, %f200;
	cvt.rni.f32.f32 	%f202, %f201;
	sub.f32 	%f203, %f201, %f202;
	neg.f32 	%f204, %f201;
	fma.rn.f32 	%f205, %f199, 0f3FC90FDB, %f204;
	neg.f32 	%f206, %f191;
	add.rn.f32 	%f207, %f199, %f206;
	neg.f32 	%f208, %f207;
	add.rn.f32 	%f209, %f198, %f208;
	fma.rn.f32 	%f210, %f209, 0f3FC90FDB, %f205;
	add.f32 	%f211, %f203, %f210;
	setp.gt.f32 	%p47, %f202, 0f00000000;
	selp.b32 	%r127, 0, -2097152000, %p47;
	setp.nan.f32 	%p48, %f167, %f167;
	setp.lt.f32 	%p49, %f201, 0f00000000;
	selp.f32 	%f212, 0f00000000, 0f7F800000, %p49;
	abs.f32 	%f213, %f201;
	setp.gt.f32 	%p50, %f213, 0f43180000;
	cvt.rzi.s32.f32 	%r128, %f202;
	shl.b32 	%r129, %r128, 23;
	sub.s32 	%r130, %r129, %r127;
	mov.b32 	%f214, %r130;
	add.s32 	%r131, %r127, 2130706432;
	mov.b32 	%f215, %r131;
	fma.rn.f32 	%f216, %f211, 0f391FCB8E, 0f3AAF85ED;
	fma.rn.f32 	%f217, %f216, %f211, 0f3C1D9856;
	fma.rn.f32 	%f218, %f217, %f211, 0f3D6357BB;
	fma.rn.f32 	%f219, %f218, %f211, 0f3E75FDEC;
	fma.rn.f32 	%f220, %f219, %f211, 0f3F317218;
	fma.rn.f32 	%f221, %f220, %f211, 0f3F800000;
	mul.f32 	%f222, %f221, %f215;
	mul.f32 	%f223, %f222, %f214;
	selp.f32 	%f224, %f212, %f223, %p50;
	selp.f32 	%f225, %f41, %f224, %p1;
	selp.f32 	%f239, %f42, %f225, %p48;
$L__BB0_43:
	add.f32 	%f227, %f58, 0f6AA82A73;
	mov.f32 	%f228, 0f00000000;
	sub.f32 	%f229, %f228, %f227;
	fma.rn.f32 	%f230, %f59, 0fF5DB175B, %f229;
	mov.f32 	%f231, 0f85B38274;
	div.rn.f32 	%f232, %f231, %f239;
	add.f32 	%f240, %f230, %f232;
$L__BB0_44:
	add.u64 	%rd48, %SP, 32;
	add.u64 	%rd49, %SPL, 32;
	cvt.f64.f32 	%fd7, %f240;
	st.local.f64 	[%rd49], %fd7;
	mov.u64 	%rd50, $str;
	cvta.global.u64 	%rd51, %rd50;
	{ // callseq 0, 0
	.param .b64 param0;
	st.param.b64 	[param0], %rd51;
	.param .b64 param1;
	st.param.b64 	[param1], %rd48;
	.param .b32 retval0;
	call.uni (retval0), 
	vprintf, 
	(
	param0, 
	param1
	);
	ld.param.b32 	%r132, [retval0];
	} // callseq 0
	ret;

}


// ===== COMPILED SASS (sm_100) =====

	.target	sm_100

	.elftype	@"ET_EXEC"


//--------------------- .note.nv.tkinfo           --------------------------
	.section	.note.nv.tkinfo,"",@"SHT_NOTE"
	.sectionflags	@"SHF_NOTE_NV_TKINFO"
	.tkinfo
        /*0018*/ 	.word	0x00000002
        /*0030*/ 	.string	""
        /*0030*/ 	.string	"ptxas"
        /*0030*/ 	.string	"Cuda compilation tools, release 13.0, V13.0.88"
        /*0030*/ 	.string	"Build cuda_13.0.r13.0/compiler.36424714_0"
        /*0030*/ 	.string	"-arch sm_100 -m 64 "



//--------------------- .note.nv.cuinfo           --------------------------
	.section	.note.nv.cuinfo,"",@"SHT_NOTE"
	.sectionflags	@"SHF_NOTE_NV_CUINFO"
        /*0018*/ 	.short	0x0002
        /*001a*/ 	.short	0x0064
        /*001c*/ 	.short	0x0082
	.zero		2


//--------------------- .nv.info                  --------------------------
	.section	.nv.info,"",@"SHT_CUDA_INFO"
	.align	4


	//----- nvinfo : EIATTR_REGCOUNT
	.align		4
        /*0000*/ 	.byte	0x04, 0x2f
        /*0002*/ 	.short	(.L_3 - .L_2)
	.align		4
.L_2:
        /*0004*/ 	.word	index@(_Z7computefiffffffffffffffff)
        /*0008*/ 	.word	0x00000018


	//----- nvinfo : EIATTR_FRAME_SIZE
	.align		4
.L_3:
        /*000c*/ 	.byte	0x04, 0x11
        /*000e*/ 	.short	(.L_5 - .L_4)
	.align		4
.L_4:
        /*0010*/ 	.word	index@($__internal_0_$__cuda_sm3x_div_rn_noftz_f32_slowpath)
        /*0014*/ 	.word	0x00000028


	//----- nvinfo : EIATTR_FRAME_SIZE
	.align		4
.L_5:
        /*0018*/ 	.byte	0x04, 0x11
        /*001a*/ 	.short	(.L_7 - .L_6)
	.align		4
.L_6:
        /*001c*/ 	.word	index@(_Z7computefiffffffffffffffff)
        /*0020*/ 	.word	0x00000028


	//----- nvinfo : EIATTR_MIN_STACK_SIZE
	.align		4
.L_7:
        /*0024*/ 	.byte	0x04, 0x12
        /*0026*/ 	.short	(.L_9 - .L_8)
	.align		4
.L_8:
        /*0028*/ 	.word	index@(_Z7computefiffffffffffffffff)
        /*002c*/ 	.word	0x00000028
.L_9:


//--------------------- .nv.compat                --------------------------
	.section	.nv.compat,"",@"SHT_CUDA_COMPAT_INFO"
	.align	4
        /*0000*/ 	.byte	0x02, 0x09, 0x00, 0x00, 0x02, 0x02, 0x01, 0x00, 0x02, 0x05, 0x05, 0x00, 0x03, 0x07, 0x01, 0x01
        /*0010*/ 	.byte	0x02, 0x03, 0x00, 0x00, 0x02, 0x06, 0x01, 0x00, 0x04, 0x0b, 0x08, 0x00, 0x01, 0x00, 0x00, 0x00
        /*0020*/ 	.byte	0x00, 0x00, 0x00, 0x00


//--------------------- .nv.info._Z7computefiffffffffffffffff --------------------------
	.section	.nv.info._Z7computefiffffffffffffffff,"",@"SHT_CUDA_INFO"
	.sectionflags	@""
	.align	4


	//----- nvinfo : EIATTR_CUDA_API_VERSION
	.align		4
        /*0000*/ 	.byte	0x04, 0x37
        /*0002*/ 	.short	(.L_11 - .L_10)
.L_10:
        /*0004*/ 	.word	0x00000082


	//----- nvinfo : EIATTR_KPARAM_INFO
	.align		4
.L_11:
        /*0008*/ 	.byte	0x04, 0x17
        /*000a*/ 	.short	(.L_13 - .L_12)
.L_12:
        /*000c*/ 	.word	0x00000000
        /*0010*/ 	.short	0x0011
        /*0012*/ 	.short	0x0044
        /*0014*/ 	.byte	0x00, 0xf0, 0x11, 0x00


	//----- nvinfo : EIATTR_KPARAM_INFO
	.align		4
.L_13:
        /*0018*/ 	.byte	0x04, 0x17
        /*001a*/ 	.short	(.L_15 - .L_14)
.L_14:
        /*001c*/ 	.word	0x00000000
        /*0020*/ 	.short	0x0010
        /*0022*/ 	.short	0x0040
        /*0024*/ 	.byte	0x00, 0xf0, 0x11, 0x00


	//----- nvinfo : EIATTR_KPARAM_INFO
	.align		4
.L_15:
        /*0028*/ 	.byte	0x04, 0x17
        /*002a*/ 	.short	(.L_17 - .L_16)
.L_16:
        /*002c*/ 	.word	0x00000000
        /*0030*/ 	.short	0x000f
        /*0032*/ 	.short	0x003c
        /*0034*/ 	.byte	0x00, 0xf0, 0x11, 0x00


	//----- nvinfo : EIATTR_KPARAM_INFO
	.align		4
.L_17:
        /*0038*/ 	.byte	0x04, 0x17
        /*003a*/ 	.short	(.L_19 - .L_18)
.L_18:
        /*003c*/ 	.word	0x00000000
        /*0040*/ 	.short	0x000e
        /*0042*/ 	.short	0x0038
        /*0044*/ 	.byte	0x00, 0xf0, 0x11, 0x00


	//----- nvinfo : EIATTR_KPARAM_INFO
	.align		4
.L_19:
        /*0048*/ 	.byte	0x04, 0x17
        /*004a*/ 	.short	(.L_21 - .L_20)
.L_20:
        /*004c*/ 	.word	0x00000000
        /*0050*/ 	.short	0x000d
        /*0052*/ 	.short	0x0034
        /*0054*/ 	.byte	0x00, 0xf0, 0x11, 0x00


	//----- nvinfo : EIATTR_KPARAM_INFO
	.align		4
.L_21:
        /*0058*/ 	.byte	0x04, 0x17
        /*005a*/ 	.short	(.L_23 - .L_22)
.L_22:
        /*005c*/ 	.word	0x00000000
        /*0060*/ 	.short	0x000c
        /*0062*/ 	.short	0x0030
        /*0064*/ 	.byte	0x00, 0xf0, 0x11, 0x00


	//----- nvinfo : EIATTR_KPARAM_INFO
	.align		4
.L_23:
        /*0068*/ 	.byte	0x04, 0x17
        /*006a*/ 	.short	(.L_25 - .L_24)
.L_24:
        /*006c*/ 	.word	0x00000000
        /*0070*/ 	.short	0x000b
        /*0072*/ 	.short	0x002c
        /*0074*/ 	.byte	0x00, 0xf0, 0x11, 0x00


	//----- nvinfo : EIATTR_KPARAM_INFO
	.align		4
.L_25:
        /*0078*/ 	.byte	0x04, 0x17
        /*007a*/ 	.short	(.L_27 - .L_26)
.L_26:
        /*007c*/ 	.word	0x00000000
        /*0080*/ 	.short	0x000a
        /*0082*/ 	.short	0x0028
        /*0084*/ 	.byte	0x00, 0xf0, 0x11, 0x00


	//----- nvinfo : EIATTR_KPARAM_INFO
	.align		4
.L_27:
        /*0088*/ 	.byte	0x04, 0x17
        /*008a*/ 	.short	(.L_29 - .L_28)
.L_28:
        /*008c*/ 	.word	0x00000000
        /*0090*/ 	.short	0x0009
        /*0092*/ 	.short	0x0024
        /*0094*/ 	.byte	0x00, 0xf0, 0x11, 0x00


	//----- nvinfo : EIATTR_KPARAM_INFO
	.align		4
.L_29:
        /*0098*/ 	.byte	0x04, 0x17
        /*009a*/ 	.short	(.L_31 - .L_30)
.L_30:
        /*009c*/ 	.word	0x00000000
        /*00a0*/ 	.short	0x0008
        /*00a2*/ 	.short	0x0020
        /*00a4*/ 	.byte	0x00, 0xf0, 0x11, 0x00


	//----- nvinfo : EIATTR_KPARAM_INFO
	.align		4
.L_31:
        /*00a8*/ 	.byte	0x04, 0x17
        /*00aa*/ 	.short	(.L_33 - .L_32)
.L_32:
        /*00ac*/ 	.word	0x00000000
        /*00b0*/ 	.short	0x0007
        /*00b2*/ 	.short	0x001c
        /*00b4*/ 	.byte	0x00, 0xf0, 0x11, 0x00


	//----- nvinfo : EIATTR_KPARAM_INFO
	.align		4
.L_33:
        /*00b8*/ 	.byte	0x04, 0x17
        /*00ba*/ 	.short	(.L_35 - .L_34)
.L_34:
        /*00bc*/ 	.word	0x00000000
        /*00c0*/ 	.short	0x0006
        /*00c2*/ 	.short	0x0018
        /*00c4*/ 	.byte	0x00, 0xf0, 0x11, 0x00


	//----- nvinfo : EIATTR_KPARAM_INFO
	.align		4
.L_35:
        /*00c8*/ 	.byte	0x04, 0x17
        /*00ca*/ 	.short	(.L_37 - .L_36)
.L_36:
        /*00cc*/ 	.word	0x00000000
        /*00d0*/ 	.short	0x0005
        /*00d2*/ 	.short	0x0014
        /*00d4*/ 	.byte	0x00, 0xf0, 0x11, 0x00


	//----- nvinfo : EIATTR_KPARAM_INFO
	.align		4
.L_37:
        /*00d8*/ 	.byte	0x04, 0x17
        /*00da*/ 	.short	(.L_39 - .L_38)
.L_38:
        /*00dc*/ 	.word	0x00000000
        /*00e0*/ 	.short	0x0004
        /*00e2*/ 	.short	0x0010
        /*00e4*/ 	.byte	0x00, 0xf0, 0x11, 0x00


	//----- nvinfo : EIATTR_KPARAM_INFO
	.align		4
.L_39:
        /*00e8*/ 	.byte	0x04, 0x17
        /*00ea*/ 	.short	(.L_41 - .L_40)
.L_40:
        /*00ec*/ 	.word	0x00000000
        /*00f0*/ 	.short	0x0003
        /*00f2*/ 	.short	0x000c
        /*00f4*/ 	.byte	0x00, 0xf0, 0x11, 0x00


	//----- nvinfo : EIATTR_KPARAM_INFO
	.align		4
.L_41:
        /*00f8*/ 	.byte	0x04, 0x17
        /*00fa*/ 	.short	(.L_43 - .L_42)
.L_42:
        /*00fc*/ 	.word	0x00000000
        /*0100*/ 	.short	0x0002
        /*0102*/ 	.short	0x0008
        /*0104*/ 	.byte	0x00, 0xf0, 0x11, 0x00


	//----- nvinfo : EIATTR_KPARAM_INFO
	.align		4
.L_43:
        /*0108*/ 	.byte	0x04, 0x17
        /*010a*/ 	.short	(.L_45 - .L_44)
.L_44:
        /*010c*/ 	.word	0x00000000
        /*0110*/ 	.short	0x0001
        /*0112*/ 	.short	0x0004
        /*0114*/ 	.byte	0x00, 0xf0, 0x11, 0x00


	//----- nvinfo : EIATTR_KPARAM_INFO
	.align		4
.L_45:
        /*0118*/ 	.byte	0x04, 0x17
        /*011a*/ 	.short	(.L_47 - .L_46)
.L_46:
        /*011c*/ 	.word	0x00000000
        /*0120*/ 	.short	0x0000
        /*0122*/ 	.short	0x0000
        /*0124*/ 	.byte	0x00, 0xf0, 0x11, 0x00


	//----- nvinfo : EIATTR_SPARSE_MMA_MASK
	.align		4
.L_47:
        /*0128*/ 	.byte	0x03, 0x50
        /*012a*/ 	.short	0x0000


	//----- nvinfo : EIATTR_MAXREG_COUNT
	.align		4
        /*012c*/ 	.byte	0x03, 0x1b
        /*012e*/ 	.short	0x00ff


	//----- nvinfo : EIATTR_EXTERNS
	.align		4
        /*0130*/ 	.byte	0x04, 0x0f
        /*0132*/ 	.short	(.L_49 - .L_48)


	//   ....[0]....
	.align		4
.L_48:
        /*0134*/ 	.word	index@(vprintf)


	//----- nvinfo : EIATTR_MERCURY_ISA_VERSION
	.align		4
.L_49:
        /*0138*/ 	.byte	0x03, 0x5f
        /*013a*/ 	.short	0x0101


	//----- nvinfo : EIATTR_VRC_CTA_INIT_COUNT
	.align		4
        /*013c*/ 	.byte	0x02, 0x4a
	.zero		1
	.zero		1


	//----- nvinfo : EIATTR_SYSCALL_OFFSETS
	.align		4
        /*0140*/ 	.byte	0x04, 0x46
        /*0142*/ 	.short	(.L_51 - .L_50)


	//   ....[0]....
.L_50:
        /*0144*/ 	.word	0x000020f0


	//----- nvinfo : EIATTR_EXIT_INSTR_OFFSETS
	.align		4
.L_51:
        /*0148*/ 	.byte	0x04, 0x1c
        /*014a*/ 	.short	(.L_53 - .L_52)


	//   ....[0]....
.L_52:
        /*014c*/ 	.word	0x00002100


	//----- nvinfo : EIATTR_CRS_STACK_SIZE
	.align		4
.L_53:
        /*0150*/ 	.byte	0x04, 0x1e
        /*0152*/ 	.short	(.L_55 - .L_54)
.L_54:
        /*0154*/ 	.word	0x00000000


	//----- nvinfo : EIATTR_CBANK_PARAM_SIZE
	.align		4
.L_55:
        /*0158*/ 	.byte	0x03, 0x19
        /*015a*/ 	.short	0x0048


	//----- nvinfo : EIATTR_PARAM_CBANK
	.align		4
        /*015c*/ 	.byte	0x04, 0x0a
        /*015e*/ 	.short	(.L_57 - .L_56)
	.align		4
.L_56:
        /*0160*/ 	.word	index@(.nv.constant0._Z7computefiffffffffffffffff)
        /*0164*/ 	.short	0x0380
        /*0166*/ 	.short	0x0048


	//----- nvinfo : EIATTR_SW_WAR
	.align		4
.L_57:
        /*0168*/ 	.byte	0x04, 0x36
        /*016a*/ 	.short	(.L_59 - .L_58)
.L_58:
        /*016c*/ 	.word	0x00000008
.L_59:


//--------------------- .nv.callgraph             --------------------------
	.section	.nv.callgraph,"",@"SHT_CUDA_CALLGRAPH"
	.align	4
	.sectionentsize	8
	.align		4
        /*0000*/ 	.word	0x00000000
	.align		4
        /*0004*/ 	.word	0xffffffff
	.align		4
        /*0008*/ 	.word	index@(_Z7computefiffffffffffffffff)
	.align		4
        /*000c*/ 	.word	index@(vprintf)
	.align		4
        /*0010*/ 	.word	0x00000000
	.align		4
        /*0014*/ 	.word	0xfffffffe
	.align		4
        /*0018*/ 	.word	0x00000000
	.align		4
        /*001c*/ 	.word	0xfffffffd
	.align		4
        /*0020*/ 	.word	0x00000000
	.align		4
        /*0024*/ 	.word	0xfffffffc


//--------------------- .nv.constant4             --------------------------
	.section	.nv.constant4,"a",@progbits
	.align	8
	.align		8
.nv.constant4:
        /*0000*/ 	.dword	vprintf
	.align		8
        /*0008*/ 	.dword	$str
	.align		8
        /*0010*/ 	.dword	__cudart_i2opi_f


//--------------------- .text._Z7computefiffffffffffffffff --------------------------
	.section	.text._Z7computefiffffffffffffffff,"ax",@progbits
	.align	128
        .global         _Z7computefiffffffffffffffff
        .type           _Z7computefiffffffffffffffff,@function
        .size           _Z7computefiffffffffffffffff,(.L_x_37 - _Z7computefiffffffffffffffff)
        .other          _Z7computefiffffffffffffffff,@"STO_CUDA_ENTRY STV_DEFAULT"
_Z7computefiffffffffffffffff:
.text._Z7computefiffffffffffffffff:
[----:B------:R-:W0:Y:S08]  /*0000*/  LDC R1, c[0x0][0x37c] ;  /* 0x0000df00ff017b82 */ /* 0x000e300000000800 */
[----:B------:R-:W1:Y:S01]  /*0010*/  LDC.64 R8, c[0x0][0x388] ;  /* 0x0000e200ff087b82 */ /* 0x000e620000000a00 */
[----:B------:R-:W2:Y:S01]  /*0020*/  LDCU UR4, c[0x0][0x380] ;  /* 0x00007000ff0477ac */ /* 0x000ea20008000800 */
[----:B0-----:R-:W-:Y:S01]  /*0030*/  VIADD R1, R1, 0xffffffd8 ;  /* 0xffffffd801017836 */ /* 0x001fe20000000000 */
[----:B------:R-:W0:Y:S05]  /*0040*/  LDCU UR6, c[0x0][0x2fc] ;  /* 0x00005f80ff0677ac */ /* 0x000e2a0008000800 */
[----:B------:R-:W3:Y:S01]  /*0050*/  LDC R6, c[0x0][0x2f8] ;  /* 0x0000be00ff067b82 */ /* 0x000ee20000000800 */
[----:B-1----:R-:W1:Y:S08]  /*0060*/  MUFU.RCP R0, R9 ;  /* 0x0000000900007308 */ /* 0x002e700000001000 */
[----:B------:R-:W4:Y:S01]  /*0070*/  FCHK P0, R8, R9 ;  /* 0x0000000908007302 */ /* 0x000f220000000000 */
[----:B-1----:R-:W-:-:S04]  /*0080*/  FFMA R3, R0, -R9, 1 ;  /* 0x3f80000000037423 */ /* 0x002fc80000000809 */
[----:B------:R-:W-:-:S04]  /*0090*/  FFMA R3, R0, R3, R0 ;  /* 0x0000000300037223 */ /* 0x000fc80000000000 */
[----:B------:R-:W-:-:S04]  /*00a0*/  FFMA R5, R3, R8, RZ ;  /* 0x0000000803057223 */ /* 0x000fc800000000ff */
[----:B------:R-:W-:-:S04]  /*00b0*/  FFMA R0, R5, -R9, R8 ;  /* 0x8000000905007223 */ /* 0x000fc80000000008 */
[----:B------:R-:W-:Y:S01]  /*00c0*/  FFMA R3, R3, R0, R5 ;  /* 0x0000000003037223 */ /* 0x000fe20000000005 */
[----:B--2---:R-:W-:Y:S01]  /*00d0*/  IMAD.U32 R0, RZ, RZ, UR4 ;  /* 0x00000004ff007e24 */ /* 0x004fe2000f8e00ff */
[----:B0---4-:R-:W-:Y:S06]  /*00e0*/  @!P0 BRA `(.L_x_0) ;  /* 0x0000000000148947 */ /* 0x011fec0003800000 */
[----:B------:R-:W0:Y:S01]  /*00f0*/  LDCU.64 UR4, c[0x0][0x388] ;  /* 0x00007100ff0477ac */ /* 0x000e220008000a00 */
[----:B------:R-:W-:Y:S02]  /*0100*/  MOV R10, 0x140 ;  /* 0x00000140000a7802 */ /* 0x000fe40000000f00 */
[----:B0-----:R-:W-:Y:S01]  /*0110*/  MOV R2, UR4 ;  /* 0x0000000400027c02 */ /* 0x001fe20008000f00 */
[----:B------:R-:W-:-:S07]  /*0120*/  IMAD.U32 R3, RZ, RZ, UR5 ;  /* 0x00000005ff037e24 */ /* 0x000fce000f8e00ff */
[----:B---3--:R-:W-:Y:S05]  /*0130*/  CALL.REL.NOINC `($__internal_0_$__cuda_sm3x_div_rn_noftz_f32_slowpath) ;  /* 0x0000001c00f47944 */ /* 0x008fea0003c00000 */
.L_x_0:
[----:B------:R-:W0:Y:S01]  /*0140*/  LDCU UR4, c[0x0][0x380] ;  /* 0x00007000ff0477ac */ /* 0x000e220008000800 */
[----:B------:R-:W-:Y:S01]  /*0150*/  FMUL R3, R3, -1.0105999732011176117e-37 ;  /* 0x82098e4503037820 */ /* 0x000fe20000400000 */
[----:B------:R-:W-:Y:S04]  /*0160*/  BSSY.RECONVERGENT B0, `(.L_x_1) ;  /* 0x00001ee000007945 */ /* 0x000fe80003800200 */
[----:B0-----:R-:W-:-:S13]  /*0170*/  FSETP.GTU.AND P0, PT, R3, UR4, PT ;  /* 0x0000000403007c0b */ /* 0x001fda000bf0c000 */
[----:B------:R-:W-:Y:S05]  /*0180*/  @P0 BRA `(.L_x_2) ;  /* 0x0000001c00ac0947 */ /* 0x000fea0003800000 */
[----:B------:R-:W0:Y:S02]  /*0190*/  LDC.64 R2, c[0x0][0x390] ;  /* 0x0000e400ff027b82 */ /* 0x000e240000000a00 */
[----:B0-----:R-:W-:Y:S01]  /*01a0*/  FFMA R0, R3, -1.58450002621160036893e+36, R2 ;  /* 0xfb9894f103007823 */ /* 0x001fe20000000002 */
[----:B------:R-:W-:-:S04]  /*01b0*/  IMAD.MOV.U32 R2, RZ, RZ, 0x7a106214 ;  /* 0x7a106214ff027424 */ /* 0x000fc800078e00ff */
[----:B------:R-:W-:-:S13]  /*01c0*/  FSETP.GT.AND P0, PT, |R0|, 1.87420002083355831874e+35, PT ;  /* 0x7a1062140000780b */ /* 0x000fda0003f04200 */
[----:B------:R-:W-:Y:S05]  /*01d0*/  @P0 BRA `(.L_x_3) ;  /* 0x0000000000e40947 */ /* 0x000fea0003800000 */
[----:B------:R-:W-:-:S05]  /*01e0*/  FMUL R2, |R0|, 8388608 ;  /* 0x4b00000000027820 */ /* 0x000fca0000400200 */
[----:B------:R-:W-:-:S13]  /*01f0*/  FSETP.GE.AND P0, PT, R2, 1.87420002083355831874e+35, PT ;  /* 0x7a1062140200780b */ /* 0x000fda0003f06000 */
[----:B------:R-:W-:Y:S05]  /*0200*/  @!P0 BRA `(.L_x_4) ;  /* 0x0000000000708947 */ /* 0x000fea0003800000 */
[C---:B------:R-:W-:Y:S01]  /*0210*/  FMUL R3, |R0|.reuse, 16777216 ;  /* 0x4b80000000037820 */ /* 0x040fe20000400200 */
[C---:B------:R-:W-:Y:S01]  /*0220*/  FSETP.GEU.AND P0, PT, |R0|.reuse, 1.175494350822287508e-38, PT ;  /* 0x008000000000780b */ /* 0x040fe20003f0e200 */
[----:B------:R-:W-:Y:S02]  /*0230*/  HFMA2 R2, -RZ, RZ, 49664, 778 ;  /* 0x7a106214ff027431 */ /* 0x000fe400000001ff */
[----:B------:R-:W-:Y:S01]  /*0240*/  FADD R4, |R0|, -RZ ;  /* 0x800000ff00047221 */ /* 0x000fe20000000200 */
[----:B------:R-:W-:-:S06]  /*0250*/  FSEL R3, R3, |R0|, !P0 ;  /* 0x4000000003037208 */ /* 0x000fcc0004000000 */
[----:B------:R-:W0:Y:S01]  /*0260*/  MUFU.RCP R3, R3 ;  /* 0x0000000300037308 */ /* 0x000e220000001000 */
[----:B------:R-:W-:-:S05]  /*0270*/  FSEL R2, R2, +INF , P0 ;  /* 0x7f80000002027808 */ /* 0x000fca0000000000 */
[----:B0-----:R-:W-:-:S04]  /*0280*/  FMUL R2, R3, R2 ;  /* 0x0000000203027220 */ /* 0x001fc80000400000 */
[----:B------:R-:W0:Y:S02]  /*0290*/  FRND.TRUNC R7, R2 ;  /* 0x0000000200077307 */ /* 0x000e24000020d000 */
[----:B0-----:R-:W-:-:S05]  /*02a0*/  FFMA R5, -|R0|, R7, 1.87420002083355831874e+35 ;  /* 0x7a10621400057423 */ /* 0x001fca0000000307 */
[----:B------:R-:W-:-:S13]  /*02b0*/  ISETP.GE.U32.AND P0, PT, R5, R4, PT ;  /* 0x000000040500720c */ /* 0x000fda0003f06070 */
[----:B------:R-:W-:Y:S05]  /*02c0*/  @!P0 BRA `(.L_x_5) ;  /* 0x0000000000388947 */ /* 0x000fea0003800000 */
[----:B------:R-:W-:-:S04]  /*02d0*/  ISETP.GE.U32.AND P0, PT, R5, -0x7fffffff, PT ;  /* 0x800000010500780c */ /* 0x000fc80003f06070 */
[----:B------:R-:W-:-:S09]  /*02e0*/  FSETP.GEU.OR P1, PT, R5, -|R0|, !P0 ;  /* 0xc00000000500720b */ /* 0x000fd2000472e400 */
[----:B------:R-:W-:-:S04]  /*02f0*/  @P0 FADD R2, R7, -1 ;  /* 0xbf80000007020421 */ /* 0x000fc80000000000 */
[----:B------:R-:W-:-:S04]  /*0300*/  @!P1 FADD R2, R2, -1 ;  /* 0xbf80000002029421 */ /* 0x000fc80000000000 */
[----:B------:R-:W-:Y:S01]  /*0310*/  @P0 IMAD.MOV.U32 R7, RZ, RZ, R2 ;  /* 0x000000ffff070224 */ /* 0x000fe200078e0002 */
[----:B------:R-:W-:Y:S06]  /*0320*/  @P0 BRA `(.L_x_5) ;  /* 0x0000000000200947 */ /* 0x000fec0003800000 */
[----:B------:R-:W-:Y:S01]  /*0330*/  FADD R2, |R0|, |R0| ;  /* 0x4000000000027221 */ /* 0x000fe20000000200 */
[----:B------:R-:W-:-:S04]  /*0340*/  FADD R7, R7, 1 ;  /* 0x3f80000007077421 */ /* 0x000fc80000000000 */
[----:B------:R-:W-:-:S13]  /*0350*/  FSETP.GE.AND P0, PT, R5, R2, PT ;  /* 0x000000020500720b */ /* 0x000fda0003f06000 */
[----:B------:R-:W-:Y:S01]  /*0360*/  @P0 FFMA R5, |R0|, -3, R5 ;  /* 0xc040000000050823 */ /* 0x000fe20000000205 */
[----:B------:R-:W-:-:S04]  /*0370*/  @P0 FADD R2, R7, 1 ;  /* 0x3f80000007020421 */ /* 0x000fc80000000000 */
[----:B------:R-:W-:-:S13]  /*0380*/  FSETP.GE.AND P1, PT, R5, RZ, P0 ;  /* 0x000000ff0500720b */ /* 0x000fda0000726000 */
[----:B------:R-:W-:-:S04]  /*0390*/  @P1 FADD R2, R2, 1 ;  /* 0x3f80000002021421 */ /* 0x000fc80000000000 */
[----:B------:R-:W-:-:S07]  /*03a0*/  @P0 IMAD.MOV.U32 R7, RZ, RZ, R2 ;  /* 0x000000ffff070224 */ /* 0x000fce00078e0002 */
.L_x_5:
[----:B------:R-:W-:Y:S01]  /*03b0*/  FFMA R2, -|R0|, R7, 1.87420002083355831874e+35 ;  /* 0x7a10621400027423 */ /* 0x000fe20000000307 */
[----:B------:R-:W-:Y:S06]  /*03c0*/  BRA `(.L_x_3) ;  /* 0x0000000000687947 */ /* 0x000fec0003800000 */
.L_x_4:
[----:B------:R-:W-:Y:S02]  /*03d0*/  LOP3.LUT R3, R2, 0xff800000, RZ, 0xc0, !PT ;  /* 0xff80000002037812 */ /* 0x000fe400078ec0ff */
[----:B------:R-:W-:Y:S02]  /*03e0*/  MOV R4, 0x34106214 ;  /* 0x3410621400047802 */ /* 0x000fe40000000f00 */
[----:B------:R-:W-:-:S13]  /*03f0*/  ISETP.NE.AND P0, PT, R3, -0x7a800000, PT ;  /* 0x858000000300780c */ /* 0x000fda0003f05270 */
[----:B------:R-:W-:Y:S05]  /*0400*/  @!P0 BRA `(.L_x_6) ;  /* 0x00000000004c8947 */ /* 0x000fea0003800000 */
[----:B------:R-:W-:Y:S01]  /*0410*/  LOP3.LUT R2, R2, 0x7fffff, RZ, 0xc0, !PT ;  /* 0x007fffff02027812 */ /* 0x000fe200078ec0ff */
[----:B------:R-:W-:Y:S01]  /*0420*/  IMAD.MOV.U32 R7, RZ, RZ, 0x3f906214 ;  /* 0x3f906214ff077424 */ /* 0x000fe200078e00ff */
[----:B------:R-:W-:Y:S02]  /*0430*/  IADD3 R5, PT, PT, -R3, -0x7a800000, RZ ;  /* 0x8580000003057810 */ /* 0x000fe40007ffe1ff */
[----:B------:R-:W-:-:S04]  /*0440*/  LOP3.LUT R2, R2, 0x3f800000, RZ, 0xfc, !PT ;  /* 0x3f80000002027812 */ /* 0x000fc800078efcff */
[----:B------:R0:W1:Y:S03]  /*0450*/  MUFU.RCP R4, R2 ;  /* 0x0000000200047308 */ /* 0x0000660000001000 */
.L_x_7:
[----:B------:R-:W-:-:S04]  /*0460*/  VIMNMX.U32 R8, PT, PT, R5, 0xb800000, PT ;  /* 0x0b80000005087848 */ /* 0x000fc80003fe0000 */
[C---:B------:R-:W-:Y:S01]  /*0470*/  IADD3 R5, PT, PT, -R8.reuse, R5, RZ ;  /* 0x0000000508057210 */ /* 0x040fe20007ffe1ff */
[----:B------:R-:W-:-:S03]  /*0480*/  IMAD.IADD R7, R8, 0x1, R7 ;  /* 0x0000000108077824 */ /* 0x000fc600078e0207 */
[----:B------:R-:W-:Y:S01]  /*0490*/  ISETP.NE.AND P1, PT, R5, RZ, PT ;  /* 0x000000ff0500720c */ /* 0x000fe20003f25270 */
[----:B-1----:R-:W-:-:S04]  /*04a0*/  FMUL R9, R4, R7 ;  /* 0x0000000704097220 */ /* 0x002fc80000400000 */
[----:B------:R-:W-:-:S04]  /*04b0*/  FFMA R10, -R2, R9, R7 ;  /* 0x00000009020a7223 */ /* 0x000fc80000000107 */
[----:B------:R-:W-:-:S04]  /*04c0*/  FFMA R10, R4, R10, R9 ;  /* 0x0000000a040a7223 */ /* 0x000fc80000000009 */
[----:B------:R-:W-:-:S04]  /*04d0*/  FFMA R9, -R2, R10, R7 ;  /* 0x0000000a02097223 */ /* 0x000fc80000000107 */
[----:B------:R-:W-:-:S06]  /*04e0*/  FFMA.RZ R9, R4, R9, R10 ;  /* 0x0000000904097223 */ /* 0x000fcc000000c00a */
[----:B------:R-:W1:Y:S02]  /*04f0*/  FRND.TRUNC R9, R9 ;  /* 0x0000000900097307 */ /* 0x000e64000020d000 */
[----:B-1----:R-:W-:-:S05]  /*0500*/  FFMA R7, -R2, R9, R7 ;  /* 0x0000000902077223 */ /* 0x002fca0000000107 */
[----:B------:R-:W-:-:S13]  /*0510*/  ISETP.NE.AND P0, PT, R7, RZ, PT ;  /* 0x000000ff0700720c */ /* 0x000fda0003f05270 */
[----:B------:R-:W-:Y:S05]  /*0520*/  @P0 BRA P1, `(.L_x_7) ;  /* 0xfffffffc00cc0947 */ /* 0x000fea000083ffff */
[----:B------:R-:W-:-:S07]  /*0530*/  FMUL R4, R7, 1.1920928955078125e-07 ;  /* 0x3400000007047820 */ /* 0x000fce0000400000 */
.L_x_6:
[----:B------:R-:W-:-:S04]  /*0540*/  FSETP.GT.AND P0, PT, |R0|, RZ, PT ;  /* 0x000000ff0000720b */ /* 0x000fc80003f04200 */
[----:B------:R-:W-:-:S05]  /*0550*/  FSEL R3, R3, +QNAN , P0 ;  /* 0x7fffffff03037808 */ /* 0x000fca0000000000 */
[----:B0-----:R-:W-:-:S07]  /*0560*/  FMUL R2, R3, R4 ;  /* 0x0000000403027220 */ /* 0x001fce0000400000 */
.L_x_3:
[----:B------:R-:W-:-:S04]  /*0570*/  FSETP.NAN.AND P0, PT, |R2|, |R2|, PT ;  /* 0x400000020200720b */ /* 0x000fc80003f08200 */
[----:B------:R-:W-:-:S05]  /*0580*/  FSEL R3, R2, |R2|, P0 ;  /* 0x4000000202037208 */ /* 0x000fca0000000000 */
[----:B------:R-:W-:-:S04]  /*0590*/  FMUL R3, R3, -2.68215214710169685945e+33 ;  /* 0xf7043d8503037820 */ /* 0x000fc80000400000 */
[----:B------:R-:W0:Y:S08]  /*05a0*/  MUFU.RCP R0, R3 ;  /* 0x0000000300007308 */ /* 0x000e300000001000 */
[----:B------:R-:W1:Y:S01]  /*05b0*/  FCHK P0, -RZ, R3 ;  /* 0x00000003ff007302 */ /* 0x000e620000000100 */
[----:B0-----:R-:W-:-:S04]  /*05c0*/  FFMA R5, -R3, R0, 1 ;  /* 0x3f80000003057423 */ /* 0x001fc80000000100 */
[----:B------:R-:W-:-:S04]  /*05d0*/  FFMA R5, R0, R5, R0 ;  /* 0x0000000500057223 */ /* 0x000fc80000000000 */
[----:B------:R-:W-:-:S04]  /*05e0*/  FFMA R0, -RZ, R5, RZ ;  /* 0x00000005ff007223 */ /* 0x000fc800000001ff */
[----:B------:R-:W-:-:S04]  /*05f0*/  FFMA R2, -R3, R0, -RZ ;  /* 0x0000000003027223 */ /* 0x000fc800000009ff */
[----:B------:R-:W-:Y:S01]  /*0600*/  FFMA R5, R5, R2, R0 ;  /* 0x0000000205057223 */ /* 0x000fe20000000000 */
[----:B-1----:R-:W-:Y:S06]  /*0610*/  @!P0 BRA `(.L_x_8) ;  /* 0x0000000000108947 */ /* 0x002fec0003800000 */
[----:B------:R-:W-:Y:S01]  /*0620*/  IMAD.MOV.U32 R2, RZ, RZ, -0x80000000 ;  /* 0x80000000ff027424 */ /* 0x000fe200078e00ff */
[----:B------:R-:W-:-:S07]  /*0630*/  MOV R10, 0x650 ;  /* 0x00000650000a7802 */ /* 0x000fce0000000f00 */
[----:B---3--:R-:W-:Y:S05]  /*0640*/  CALL.REL.NOINC `($__internal_0_$__cuda_sm3x_div_rn_noftz_f32_slowpath) ;  /* 0x0000001800b07944 */ /* 0x008fea0003c00000 */
[----:B------:R-:W-:-:S07]  /*0650*/  IMAD.MOV.U32 R5, RZ, RZ, R3 ;  /* 0x000000ffff057224 */ /* 0x000fce00078e0003 */
.L_x_8:
[C---:B------:R-:W-:Y:S01]  /*0660*/  FMUL R0, R5.reuse, 0.63661974668502807617 ;  /* 0x3f22f98305007820 */ /* 0x040fe20000400000 */
[----:B------:R-:W0:Y:S01]  /*0670*/  LDC.64 R8, c[0x0][0x358] ;  /* 0x0000d600ff087b82 */ /* 0x000e220000000a00 */
[----:B------:R-:W-:Y:S01]  /*0680*/  FSETP.GE.AND P0, PT, |R5|, 105615, PT ;  /* 0x47ce47800500780b */ /* 0x000fe20003f06200 */
[----:B------:R-:W-:Y:S03]  /*0690*/  BSSY.RECONVERGENT B1, `(.L_x_9) ;  /* 0x0000040000017945 */ /* 0x000fe60003800200 */
[----:B------:R-:W1:Y:S02]  /*06a0*/  F2I.NTZ R0, R0 ;  /* 0x0000000000007305 */ /* 0x000e640000203100 */
[----:B-1----:R-:W-:-:S05]  /*06b0*/  I2FP.F32.S32 R2, R0 ;  /* 0x0000000000027245 */ /* 0x002fca0000201400 */
[----:B------:R-:W-:-:S04]  /*06c0*/  FFMA R3, R2, -1.5707962512969970703, R5 ;  /* 0xbfc90fda02037823 */ /* 0x000fc80000000005 */
[----:B------:R-:W-:-:S04]  /*06d0*/  FFMA R3, R2, -7.5497894158615963534e-08, R3 ;  /* 0xb3a2216802037823 */ /* 0x000fc80000000003 */
[----:B------:R-:W-:Y:S01]  /*06e0*/  FFMA R3, R2, -5.3903029534742383927e-15, R3 ;  /* 0xa7c234c502037823 */ /* 0x000fe20000000003 */
[----:B------:R-:W-:Y:S06]  /*06f0*/  @!P0 BRA `(.L_x_10) ;  /* 0x0000000000e48947 */ /* 0x000fec0003800000 */
[----:B------:R-:W-:-:S13]  /*0700*/  FSETP.NEU.AND P0, PT, |R5|, +INF , PT ;  /* 0x7f8000000500780b */ /* 0x000fda0003f0d200 */
[----:B------:R-:W-:Y:S01]  /*0710*/  @!P0 FMUL R3, RZ, R5 ;  /* 0x00000005ff038220 */ /* 0x000fe20000400000 */
[----:B------:R-:W-:Y:S01]  /*0720*/  @!P0 MOV R0, RZ ;  /* 0x000000ff00008202 */ /* 0x000fe20000000f00 */
[----:B------:R-:W-:Y:S06]  /*0730*/  @!P0 BRA `(.L_x_10) ;  /* 0x0000000000d48947 */ /* 0x000fec0003800000 */
[----:B------:R-:W-:Y:S01]  /*0740*/  IMAD.SHL.U32 R2, R5, 0x100, RZ ;  /* 0x0000010005027824 */ /* 0x000fe200078e00ff */
[----:B------:R-:W-:Y:S01]  /*0750*/  MOV R0, R1 ;  /* 0x0000000100007202 */ /* 0x000fe20000000f00 */
[----:B------:R-:W-:Y:S01]  /*0760*/  IMAD.MOV.U32 R10, RZ, RZ, RZ ;  /* 0x000000ffff0a7224 */ /* 0x000fe200078e00ff */
[----:B------:R-:W1:Y:S02]  /*0770*/  LDCU.64 UR8, c[0x4][0x10] ;  /* 0x01000200ff0877ac */ /* 0x000e640008000a00 */
[----:B------:R-:W-:Y:S01]  /*0780*/  LOP3.LUT R11, R2, 0x80000000, RZ, 0xfc, !PT ;  /* 0x80000000020b7812 */ /* 0x000fe200078efcff */
[----:B------:R-:W-:Y:S01]  /*0790*/  UMOV UR5, URZ ;  /* 0x000000ff00057c82 */ /* 0x000fe20008000000 */
[----:B------:R-:W-:-:S05]  /*07a0*/  UMOV UR4, URZ ;  /* 0x000000ff00047c82 */ /* 0x000fca0008000000 */
.L_x_11:
[----:B0-----:R-:W-:Y:S01]  /*07b0*/  R2UR UR10, R8 ;  /* 0x00000000080a72ca */ /* 0x001fe200000e0000 */
[----:B-1----:R-:W-:Y:S01]  /*07c0*/  IMAD.U32 R12, RZ, RZ, UR8 ;  /* 0x00000008ff0c7e24 */ /* 0x002fe2000f8e00ff */
[----:B------:R-:W-:Y:S01]  /*07d0*/  R2UR UR11, R9 ;  /* 0x00000000090b72ca */ /* 0x000fe200000e0000 */
[----:B------:R-:W-:-:S12]  /*07e0*/  IMAD.U32 R13, RZ, RZ, UR9 ;  /* 0x00000009ff0d7e24 */ /* 0x000fd8000f8e00ff */
[----:B------:R-:W2:Y:S01]  /*07f0*/  LDG.E.CONSTANT R2, desc[UR10][R12.64] ;  /* 0x0000000a0c027981 */ /* 0x000ea2000c1e9900 */
[----:B------:R-:W-:Y:S02]  /*0800*/  UIADD3 UR8, UP0, UPT, UR8, 0x4, URZ ;  /* 0x0000000408087890 */ /* 0x000fe4000ff1e0ff */
[----:B------:R-:W-:Y:S02]  /*0810*/  UIADD3 UR4, UPT, UPT, UR4, 0x1, URZ ;  /* 0x0000000104047890 */ /* 0x000fe4000fffe0ff */
[----:B------:R-:W-:Y:S02]  /*0820*/  UIADD3.X UR9, UPT, UPT, URZ, UR9, URZ, UP0, !UPT ;  /* 0x00000009ff097290 */ /* 0x000fe400087fe4ff */
[----:B------:R-:W-:Y:S01]  /*0830*/  UISETP.NE.AND UP0, UPT, UR4, 0x6, UPT ;  /* 0x000000060400788c */ /* 0x000fe2000bf05270 */
[----:B--2---:R-:W-:-:S03]  /*0840*/  IMAD.WIDE.U32 R2, R2, R11, RZ ;  /* 0x0000000b02027225 */ /* 0x004fc600078e00ff */
[----:B------:R-:W-:-:S04]  /*0850*/  IADD3 R7, P0, PT, R2, R10, RZ ;  /* 0x0000000a02077210 */ /* 0x000fc80007f1e0ff */
[----:B------:R-:W-:Y:S01]  /*0860*/  IADD3.X R10, PT, PT, R3, UR5, RZ, P0, !PT ;  /* 0x00000005030a7c10 */ /* 0x000fe200087fe4ff */
[----:B------:R0:W-:Y:S02]  /*0870*/  STL [R0], R7 ;  /* 0x0000000700007387 */ /* 0x0001e40000100800 */
[----:B0-----:R-:W-:Y:S01]  /*0880*/  IADD3 R0, PT, PT, R0, 0x4, RZ ;  /* 0x0000000400007810 */ /* 0x001fe20007ffe0ff */
[----:B------:R-:W-:Y:S06]  /*0890*/  BRA.U UP0, `(.L_x_11) ;  /* 0xfffffffd00c47547 */ /* 0x000fec000b83ffff */
[----:B------:R-:W-:Y:S01]  /*08a0*/  SHF.R.U32.HI R4, RZ, 0x17, R5 ;  /* 0x00000017ff047819 */ /* 0x000fe20000011605 */
[----:B------:R0:W-:Y:S03]  /*08b0*/  STL [R1+0x18], R10 ;  /* 0x0000180a01007387 */ /* 0x0001e60000100800 */
[C---:B------:R-:W-:Y:S02]  /*08c0*/  LOP3.LUT R0, R4.reuse, 0xe0, RZ, 0xc0, !PT ;  /* 0x000000e004007812 */ /* 0x040fe400078ec0ff */
[----:B------:R-:W-:-:S03]  /*08d0*/  LOP3.LUT P0, RZ, R4, 0x1f, RZ, 0xc0, !PT ;  /* 0x0000001f04ff7812 */ /* 0x000fc6000780c0ff */
[----:B------:R-:W-:-:S05]  /*08e0*/  VIADD R0, R0, 0xffffff80 ;  /* 0xffffff8000007836 */ /* 0x000fca0000000000 */
[----:B------:R-:W-:-:S05]  /*08f0*/  SHF.R.U32.HI R0, RZ, 0x5, R0 ;  /* 0x00000005ff007819 */ /* 0x000fca0000011600 */
[----:B------:R-:W-:-:S05]  /*0900*/  IMAD R7, R0, -0x4, R1 ;  /* 0xfffffffc00077824 */ /* 0x000fca00078e0201 */
[----:B------:R-:W2:Y:S04]  /*0910*/  LDL R0, [R7+0x18] ;  /* 0x0000180007007983 */ /* 0x000ea80000100800 */
[----:B------:R-:W2:Y:S04]  /*0920*/  LDL R3, [R7+0x14] ;  /* 0x0000140007037983 */ /* 0x000ea80000100800 */
[----:B------:R-:W4:Y:S01]  /*0930*/  @P0 LDL R2, [R7+0x10] ;  /* 0x0000100007020983 */ /* 0x000f220000100800 */
[----:B------:R-:W-:Y:S01]  /*0940*/  LOP3.LUT R4, R4, 0x1f, RZ, 0xc0, !PT ;  /* 0x0000001f04047812 */ /* 0x000fe200078ec0ff */
[----:B------:R-:W-:Y:S01]  /*0950*/  UMOV UR4, 0x54442d19 ;  /* 0x54442d1900047882 */ /* 0x000fe20000000000 */
[----:B------:R-:W-:-:S02]  /*0960*/  UMOV UR5, 0x3bf921fb ;  /* 0x3bf921fb00057882 */ /* 0x000fc40000000000 */
[-C--:B--2---:R-:W-:Y:S02]  /*0970*/  @P0 SHF.L.W.U32.HI R0, R3, R4.reuse, R0 ;  /* 0x0000000403000219 */ /* 0x084fe40000010e00 */
[----:B----4-:R-:W-:Y:S02]  /*0980*/  @P0 SHF.L.W.U32.HI R3, R2, R4, R3 ;  /* 0x0000000402030219 */ /* 0x010fe40000010e03 */
[----:B------:R-:W-:Y:S02]  /*0990*/  ISETP.GE.AND P0, PT, R5, RZ, PT ;  /* 0x000000ff0500720c */ /* 0x000fe40003f06270 */
[C---:B------:R-:W-:Y:S01]  /*09a0*/  SHF.L.W.U32.HI R2, R3.reuse, 0x2, R0 ;  /* 0x0000000203027819 */ /* 0x040fe20000010e00 */
[----:B------:R-:W-:-:S03]  /*09b0*/  IMAD.SHL.U32 R3, R3, 0x4, RZ ;  /* 0x0000000403037824 */ /* 0x000fc600078e00ff */
[----:B------:R-:W-:Y:S02]  /*09c0*/  SHF.R.S32.HI R4, RZ, 0x1f, R2 ;  /* 0x0000001fff047819 */ /* 0x000fe40000011402 */
[----:B------:R-:W-:Y:S02]  /*09d0*/  LOP3.LUT R5, R2, R5, RZ, 0x3c, !PT ;  /* 0x0000000502057212 */ /* 0x000fe400078e3cff */
[C---:B------:R-:W-:Y:S02]  /*09e0*/  LOP3.LUT R12, R4.reuse, R3, RZ, 0x3c, !PT ;  /* 0x00000003040c7212 */ /* 0x040fe400078e3cff */
[----:B------:R-:W-:Y:S02]  /*09f0*/  LOP3.LUT R13, R4, R2, RZ, 0x3c, !PT ;  /* 0x00000002040d7212 */ /* 0x000fe400078e3cff */
[----:B------:R-:W-:Y:S02]  /*0a00*/  SHF.R.U32.HI R3, RZ, 0x1e, R0 ;  /* 0x0000001eff037819 */ /* 0x000fe40000011600 */
[----:B------:R-:W-:-:S02]  /*0a10*/  ISETP.GE.AND P1, PT, R5, RZ, PT ;  /* 0x000000ff0500720c */ /* 0x000fc40003f26270 */
[----:B------:R-:W0:Y:S01]  /*0a20*/  I2F.F64.S64 R12, R12 ;  /* 0x0000000c000c7312 */ /* 0x000e220000301c00 */
[----:B------:R-:W-:-:S04]  /*0a30*/  LEA.HI R0, R2, R3, RZ, 0x1 ;  /* 0x0000000302007211 */ /* 0x000fc800078f08ff */
[----:B------:R-:W-:-:S05]  /*0a40*/  IADD3 R2, PT, PT, -R0, RZ, RZ ;  /* 0x000000ff00027210 */ /* 0x000fca0007ffe1ff */
[----:B------:R-:W-:Y:S01]  /*0a50*/  @!P0 IMAD.MOV.U32 R0, RZ, RZ, R2 ;  /* 0x000000ffff008224 */ /* 0x000fe200078e0002 */
[----:B0-----:R-:W-:-:S10]  /*0a60*/  DMUL R10, R12, UR4 ;  /* 0x000000040c0a7c28 */ /* 0x001fd40008000000 */
[----:B------:R-:W0:Y:S02]  /*0a70*/  F2F.F32.F64 R10, R10 ;  /* 0x0000000a000a7310 */ /* 0x000e240000301000 */
[----:B0-----:R-:W-:-:S07]  /*0a80*/  FSEL R3, -R10, R10, !P1 ;  /* 0x0000000a0a037208 */ /* 0x001fce0004800100 */
.L_x_10:
[----:B------:R-:W-:Y:S05]  /*0a90*/  BSYNC.RECONVERGENT B1 ;  /* 0x0000000000017941 */ /* 0x000fea0003800200 */
.L_x_9:
[----:B------:R-:W1:Y:S01]  /*0aa0*/  LDC R13, c[0x0][0x398] ;  /* 0x0000e600ff0d7b82 */ /* 0x000e620000000800 */
[----:B------:R-:W-:Y:S02]  /*0ab0*/  IMAD.MOV.U32 R12, RZ, RZ, 0x37cbac00 ;  /* 0x37cbac00ff0c7424 */ /* 0x000fe400078e00ff */
[----:B------:R-:W-:Y:S01]  /*0ac0*/  FMUL R5, R3, R3 ;  /* 0x0000000303057220 */ /* 0x000fe20000400000 */
[C---:B------:R-:W-:Y:S01]  /*0ad0*/  LOP3.LUT R7, R0.reuse, 0x1, RZ, 0xc0, !PT ;  /* 0x0000000100077812 */ /* 0x040fe200078ec0ff */
[----:B------:R-:W-:Y:S01]  /*0ae0*/  IMAD.MOV.U32 R15, RZ, RZ, 0x3effffff ;  /* 0x3effffffff0f7424 */ /* 0x000fe200078e00ff */
[----:B------:R-:W-:Y:S01]  /*0af0*/  MOV R14, 0x3d2aaabb ;  /* 0x3d2aaabb000e7802 */ /* 0x000fe20000000f00 */
[----:B------:R-:W-:Y:S01]  /*0b00*/  FFMA R4, R5, R12, -0.0013887860113754868507 ;  /* 0xbab607ed05047423 */ /* 0x000fe2000000000c */
[----:B------:R-:W-:Y:S02]  /*0b10*/  ISETP.NE.U32.AND P0, PT, R7, 0x1, PT ;  /* 0x000000010700780c */ /* 0x000fe40003f05070 */
[----:B------:R-:W-:-:S02]  /*0b20*/  LOP3.LUT P1, RZ, R0, 0x2, RZ, 0xc0, !PT ;  /* 0x0000000200ff7812 */ /* 0x000fc4000782c0ff */
[----:B------:R-:W-:Y:S02]  /*0b30*/  FSEL R4, R4, -0.00019574658654164522886, !P0 ;  /* 0xb94d415304047808 */ /* 0x000fe40004000000 */
[----:B------:R-:W-:Y:S02]  /*0b40*/  FSEL R10, R14, 0.0083327032625675201416, !P0 ;  /* 0x3c0885e40e0a7808 */ /* 0x000fe40004000000 */
[----:B------:R-:W-:-:S03]  /*0b50*/  FSEL R0, R3, 1, P0 ;  /* 0x3f80000003007808 */ /* 0x000fc60000000000 */
[----:B------:R-:W-:Y:S01]  /*0b60*/  FFMA R4, R5, R4, R10 ;  /* 0x0000000405047223 */ /* 0x000fe2000000000a */
[----:B------:R-:W-:Y:S01]  /*0b70*/  FSEL R10, -R15, -0.16666662693023681641, !P0 ;  /* 0xbe2aaaa80f0a7808 */ /* 0x000fe20004000100 */
[----:B-1----:R-:W-:-:S04]  /*0b80*/  FADD R13, R13, 36.145847320556640625 ;  /* 0x421095590d0d7421 */ /* 0x002fc80000000000 */
[C---:B------:R-:W-:Y:S01]  /*0b90*/  FFMA R4, R5.reuse, R4, R10 ;  /* 0x0000000405047223 */ /* 0x040fe2000000000a */
[----:B------:R-:W-:Y:S01]  /*0ba0*/  FFMA R5, R5, R0, RZ ;  /* 0x0000000005057223 */ /* 0x000fe200000000ff */
[C---:B------:R-:W-:Y:S01]  /*0bb0*/  FMUL R2, R13.reuse, 0.63661974668502807617 ;  /* 0x3f22f9830d027820 */ /* 0x040fe20000400000 */
[----:B------:R-:W-:Y:S02]  /*0bc0*/  FSETP.GE.AND P0, PT, |R13|, 105615, PT ;  /* 0x47ce47800d00780b */ /* 0x000fe40003f06200 */
[----:B------:R-:W-:-:S03]  /*0bd0*/  FFMA R7, R5, R4, R0 ;  /* 0x0000000405077223 */ /* 0x000fc60000000000 */
[----:B------:R-:W1:Y:S01]  /*0be0*/  F2I.NTZ R2, R2 ;  /* 0x0000000200027305 */ /* 0x000e620000203100 */
[----:B------:R-:W-:Y:S01]  /*0bf0*/  @P1 FADD R7, RZ, -R7 ;  /* 0x80000007ff071221 */ /* 0x000fe20000000000 */
[----:B-1----:R-:W-:-:S05]  /*0c00*/  I2FP.F32.S32 R16, R2 ;  /* 0x0000000200107245 */ /* 0x002fca0000201400 */
[----:B------:R-:W-:-:S04]  /*0c10*/  FFMA R3, R16, -1.5707962512969970703, R13 ;  /* 0xbfc90fda10037823 */ /* 0x000fc8000000000d */
[----:B------:R-:W-:-:S04]  /*0c20*/  FFMA R3, R16, -7.5497894158615963534e-08, R3 ;  /* 0xb3a2216810037823 */ /* 0x000fc80000000003 */
[----:B------:R-:W-:Y:S01]  /*0c30*/  FFMA R0, R16, -5.3903029534742383927e-15, R3 ;  /* 0xa7c234c510007823 */ /* 0x000fe20000000003 */
[----:B------:R-:W-:Y:S06]  /*0c40*/  @!P0 BRA `(.L_x_12) ;  /* 0x0000000000e48947 */ /* 0x000fec0003800000 */
[----:B------:R-:W-:-:S13]  /*0c50*/  FSETP.NEU.AND P0, PT, |R13|, +INF , PT ;  /* 0x7f8000000d00780b */ /* 0x000fda0003f0d200 */
[----:B------:R-:W-:Y:S01]  /*0c60*/  @!P0 FMUL R0, RZ, R13 ;  /* 0x0000000dff008220 */ /* 0x000fe20000400000 */
[----:B------:R-:W-:Y:S01]  /*0c70*/  @!P0 IMAD.MOV.U32 R2, RZ, RZ, RZ ;  /* 0x000000ffff028224 */ /* 0x000fe200078e00ff */
[----:B------:R-:W-:Y:S06]  /*0c80*/  @!P0 BRA `(.L_x_12) ;  /* 0x0000000000d48947 */ /* 0x000fec0003800000 */
[----:B------:R-:W-:Y:S01]  /*0c90*/  SHF.L.U32 R2, R13, 0x8, RZ ;  /* 0x000000080d027819 */ /* 0x000fe200000006ff */
[----:B------:R-:W-:Y:S01]  /*0ca0*/  IMAD.MOV.U32 R4, RZ, RZ, RZ ;  /* 0x000000ffff047224 */ /* 0x000fe200078e00ff */
[----:B------:R-:W-:Y:S01]  /*0cb0*/  MOV R0, R1 ;  /* 0x0000000100007202 */ /* 0x000fe20000000f00 */
[----:B------:R-:W-:Y:S01]  /*0cc0*/  IMAD.MOV.U32 R19, RZ, RZ, RZ ;  /* 0x000000ffff137224 */ /* 0x000fe200078e00ff */
[----:B------:R-:W-:Y:S01]  /*0cd0*/  LOP3.LUT R5, R2, 0x80000000, RZ, 0xfc, !PT ;  /* 0x8000000002057812 */ /* 0x000fe200078efcff */
[----:B------:R-:W1:Y:S01]  /*0ce0*/  LDCU.64 UR8, c[0x4][0x10] ;  /* 0x01000200ff0877ac */ /* 0x000e620008000a00 */
[----:B------:R-:W-:-:S05]  /*0cf0*/  UMOV UR4, URZ ;  /* 0x000000ff00047c82 */ /* 0x000fca0008000000 */
.L_x_13:
        /* <DEDUP_REMOVED lines=11> */
[----:B------:R-:W-:Y:S01]  /*0db0*/  IADD3.X R4, PT, PT, R3, R19, RZ, P0, !PT ;  /* 0x0000001303047210 */ /* 0x000fe200007fe4ff */
[----:B------:R0:W-:Y:S02]  /*0dc0*/  STL [R0], R17 ;  /* 0x0000001100007387 */ /* 0x0001e40000100800 */
[----:B0-----:R-:W-:Y:S01]  /*0dd0*/  VIADD R0, R0, 0x4 ;  /* 0x0000000400007836 */ /* 0x001fe20000000000 */
        /* <DEDUP_REMOVED lines=17> */
[C---:B------:R-:W-:Y:S02]  /*0ef0*/  SHF.L.W.U32.HI R0, R2.reuse, 0x2, R3 ;  /* 0x0000000202007819 */ /* 0x040fe40000010e03 */
[----:B------:R-:W-:Y:S02]  /*0f00*/  SHF.L.U32 R2, R2, 0x2, RZ ;  /* 0x0000000202027819 */ /* 0x000fe400000006ff */
[----:B------:R-:W-:-:S02]  /*0f10*/  SHF.R.S32.HI R5, RZ, 0x1f, R0 ;  /* 0x0000001fff057819 */ /* 0x000fc40000011400 */
[----:B------:R-:W-:Y:S02]  /*0f20*/  SHF.R.U32.HI R3, RZ, 0x1e, R3 ;  /* 0x0000001eff037819 */ /* 0x000fe40000011603 */
[C---:B------:R-:W-:Y:S02]  /*0f30*/  LOP3.LUT R10, R5.reuse, R2, RZ, 0x3c, !PT ;  /* 0x00000002050a7212 */ /* 0x040fe400078e3cff */
[----:B------:R-:W-:Y:S02]  /*0f40*/  LOP3.LUT R11, R5, R0, RZ, 0x3c, !PT ;  /* 0x00000000050b7212 */ /* 0x000fe400078e3cff */
[C---:B------:R-:W-:Y:S02]  /*0f50*/  LEA.HI R2, R0.reuse, R3, RZ, 0x1 ;  /* 0x0000000300027211 */ /* 0x040fe400078f08ff */
[----:B------:R-:W-:Y:S02]  /*0f60*/  LOP3.LUT R13, R0, R13, RZ, 0x3c, !PT ;  /* 0x0000000d000d7212 */ /* 0x000fe400078e3cff */
[----:B------:R-:W0:Y:S01]  /*0f70*/  I2F.F64.S64 R10, R10 ;  /* 0x0000000a000a7312 */ /* 0x000e220000301c00 */
[----:B------:R-:W-:Y:S01]  /*0f80*/  IMAD.MOV R0, RZ, RZ, -R2 ;  /* 0x000000ffff007224 */ /* 0x000fe200078e0a02 */
[----:B------:R-:W-:-:S03]  /*0f90*/  ISETP.GE.AND P1, PT, R13, RZ, PT ;  /* 0x000000ff0d00720c */ /* 0x000fc60003f26270 */
[----:B------:R-:W-:Y:S01]  /*0fa0*/  @!P0 IMAD.MOV.U32 R2, RZ, RZ, R0 ;  /* 0x000000ffff028224 */ /* 0x000fe200078e0000 */
[----:B0-----:R-:W-:-:S10]  /*0fb0*/  DMUL R4, R10, UR4 ;  /* 0x000000040a047c28 */ /* 0x001fd40008000000 */
[----:B------:R-:W0:Y:S02]  /*0fc0*/  F2F.F32.F64 R4, R4 ;  /* 0x0000000400047310 */ /* 0x000e240000301000 */
[----:B0-----:R-:W-:-:S07]  /*0fd0*/  FSEL R0, -R4, R4, !P1 ;  /* 0x0000000404007208 */ /* 0x001fce0004800100 */
.L_x_12:
[----:B------:R-:W1:Y:S01]  /*0fe0*/  LDC.64 R4, c[0x0][0x3a0] ;  /* 0x0000e800ff047b82 */ /* 0x000e620000000a00 */
[----:B------:R-:W2:Y:S01]  /*0ff0*/  LDCU UR4, c[0x0][0x39c] ;  /* 0x00007380ff0477ac */ /* 0x000ea20008000800 */
[----:B------:R-:W-:Y:S02]  /*1000*/  LOP3.LUT P1, RZ, R2, 0x2, RZ, 0xc0, !PT ;  /* 0x0000000202ff7812 */ /* 0x000fe4000782c0ff */
[----:B--2---:R-:W-:Y:S01]  /*1010*/  MOV R10, UR4 ;  /* 0x00000004000a7c02 */ /* 0x004fe20008000f00 */
[----:B-1----:R-:W-:Y:S01]  /*1020*/  FFMA R3, R4, -170290, -R5 ;  /* 0xc8264c8004037823 */ /* 0x002fe20000000805 */
[----:B------:R-:W-:Y:S01]  /*1030*/  LOP3.LUT R4, R2, 0x1, RZ, 0xc0, !PT ;  /* 0x0000000102047812 */ /* 0x000fe200078ec0ff */
[----:B------:R-:W-:Y:S02]  /*1040*/  FMUL R5, R0, R0 ;  /* 0x0000000000057220 */ /* 0x000fe40000400000 */
[----:B------:R-:W-:Y:S01]  /*1050*/  FADD R3, R3, -1.1860000087235955221e-36 ;  /* 0x83c9c99603037421 */ /* 0x000fe20000000000 */
[----:B------:R-:W-:Y:S01]  /*1060*/  ISETP.NE.U32.AND P0, PT, R4, 0x1, PT ;  /* 0x000000010400780c */ /* 0x000fe20003f05070 */
[----:B------:R-:W-:-:S02]  /*1070*/  FFMA R12, R5, R12, -0.0013887860113754868507 ;  /* 0xbab607ed050c7423 */ /* 0x000fc4000000000c */
[----:B------:R-:W1:Y:S01]  /*1080*/  MUFU.RCP R4, R3 ;  /* 0x0000000300047308 */ /* 0x000e620000001000 */
[----:B------:R-:W-:Y:S02]  /*1090*/  FSEL R14, R14, 0.0083327032625675201416, !P0 ;  /* 0x3c0885e40e0e7808 */ /* 0x000fe40004000000 */
[----:B------:R-:W-:Y:S02]  /*10a0*/  FSEL R12, R12, -0.00019574658654164522886, !P0 ;  /* 0xb94d41530c0c7808 */ /* 0x000fe40004000000 */
[----:B------:R-:W-:Y:S02]  /*10b0*/  FSEL R15, -R15, -0.16666662693023681641, !P0 ;  /* 0xbe2aaaa80f0f7808 */ /* 0x000fe40004000100 */
[----:B------:R-:W-:Y:S01]  /*10c0*/  FSEL R0, R0, 1, P0 ;  /* 0x3f80000000007808 */ /* 0x000fe20000000000 */
[C---:B------:R-:W-:Y:S01]  /*10d0*/  FFMA R12, R5.reuse, R12, R14 ;  /* 0x0000000c050c7223 */ /* 0x040fe2000000000e */
[----:B------:R-:W2:Y:S03]  /*10e0*/  FCHK P0, R10, R3 ;  /* 0x000000030a007302 */ /* 0x000ea60000000000 */
[C---:B------:R-:W-:Y:S01]  /*10f0*/  FFMA R12, R5.reuse, R12, R15 ;  /* 0x0000000c050c7223 */ /* 0x040fe2000000000f */
[----:B------:R-:W-:Y:S01]  /*1100*/  FFMA R5, R5, R0, RZ ;  /* 0x0000000005057223 */ /* 0x000fe200000000ff */
[----:B-1----:R-:W-:-:S03]  /*1110*/  FFMA R11, -R3, R4, 1 ;  /* 0x3f800000030b7423 */ /* 0x002fc60000000104 */
[----:B------:R-:W-:Y:S01]  /*1120*/  FFMA R5, R5, R12, R0 ;  /* 0x0000000c05057223 */ /* 0x000fe20000000000 */
[----:B------:R-:W-:-:S03]  /*1130*/  FFMA R0, R4, R11, R4 ;  /* 0x0000000b04007223 */ /* 0x000fc60000000004 */
[----:B------:R-:W-:Y:S01]  /*1140*/  @P1 FADD R5, RZ, -R5 ;  /* 0x80000005ff051221 */ /* 0x000fe20000000000 */
[----:B------:R-:W-:-:S03]  /*1150*/  FFMA R11, R0, UR4, RZ ;  /* 0x00000004000b7c23 */ /* 0x000fc600080000ff */
[----:B------:R-:W-:Y:S01]  /*1160*/  FADD R2, R5, -1.0611999994025733685e-11 ;  /* 0xad3ab03305027421 */ /* 0x000fe20000000000 */
[----:B------:R-:W-:-:S03]  /*1170*/  FFMA R4, -R3, R11, UR4 ;  /* 0x0000000403047e23 */ /* 0x000fc6000800010b */
[----:B------:R-:W-:Y:S01]  /*1180*/  FADD R7, R7, R2 ;  /* 0x0000000207077221 */ /* 0x000fe20000000000 */
[----:B------:R-:W-:Y:S01]  /*1190*/  FFMA R0, R0, R4, R11 ;  /* 0x0000000400007223 */ /* 0x000fe2000000000b */
[----:B--2---:R-:W-:Y:S06]  /*11a0*/  @!P0 BRA `(.L_x_14) ;  /* 0x0000000000148947 */ /* 0x004fec0003800000 */
[----:B------:R-:W1:Y:S01]  /*11b0*/  LDCU UR4, c[0x0][0x39c] ;  /* 0x00007380ff0477ac */ /* 0x000e620008000800 */
[----:B------:R-:W-:Y:S01]  /*11c0*/  MOV R10, 0x11f0 ;  /* 0x000011f0000a7802 */ /* 0x000fe20000000f00 */
[----:B-1----:R-:W-:-:S07]  /*11d0*/  IMAD.U32 R2, RZ, RZ, UR4 ;  /* 0x00000004ff027e24 */ /* 0x002fce000f8e00ff */
[----:B0--3--:R-:W-:Y:S05]  /*11e0*/  CALL.REL.NOINC `($__internal_0_$__cuda_sm3x_div_rn_noftz_f32_slowpath) ;  /* 0x0000000c00c87944 */ /* 0x009fea0003c00000 */
[----:B------:R-:W-:-:S07]  /*11f0*/  IMAD.MOV.U32 R0, RZ, RZ, R3 ;  /* 0x000000ffff007224 */ /* 0x000fce00078e0003 */
.L_x_14:
[----:B------:R-:W1:Y:S01]  /*1200*/  LDC R2, c[0x0][0x3ac] ;  /* 0x0000eb00ff027b82 */ /* 0x000e620000000800 */
[----:B------:R-:W-:Y:S02]  /*1210*/  HFMA2 R3, -RZ, RZ, 8.13007354736328125e-05, -0.0809326171875 ;  /* 0x0554ad2eff037431 */ /* 0x000fe400000001ff */
[----:B------:R-:W-:-:S03]  /*1220*/  FADD R7, R7, R0 ;  /* 0x0000000007077221 */ /* 0x000fc60000000000 */
[----:B-1----:R-:W-:-:S04]  /*1230*/  FFMA R2, R2, -R3, 1.303207571822079876e-43 ;  /* 0x0000005d02027423 */ /* 0x002fc80000000803 */
[----:B------:R-:W-:-:S04]  /*1240*/  FADD R2, R2, -1.5437999803821992444e-37 ;  /* 0x8252219402027421 */ /* 0x000fc80000000000 */
[----:B------:R-:W-:-:S04]  /*1250*/  FMUL R11, R2, -1.8483000291270916494e-36 ;  /* 0x841d3c69020b7820 */ /* 0x000fc80000400000 */
[C---:B------:R-:W-:Y:S01]  /*1260*/  FMUL R2, R11.reuse, 0.63661974668502807617 ;  /* 0x3f22f9830b027820 */ /* 0x040fe20000400000 */
[----:B------:R-:W-:-:S05]  /*1270*/  FSETP.GE.AND P0, PT, |R11|, 105615, PT ;  /* 0x47ce47800b00780b */ /* 0x000fca0003f06200 */
        /* <DEDUP_REMOVED lines=10> */
[----:B------:R-:W-:Y:S01]  /*1320*/  IMAD.SHL.U32 R2, R11, 0x100, RZ ;  /* 0x000001000b027824 */ /* 0x000fe200078e00ff */
[----:B------:R-:W-:Y:S01]  /*1330*/  MOV R4, RZ ;  /* 0x000000ff00047202 */ /* 0x000fe20000000f00 */
[----:B------:R-:W-:Y:S01]  /*1340*/  IMAD.MOV.U32 R17, RZ, RZ, RZ ;  /* 0x000000ffff117224 */ /* 0x000fe200078e00ff */
[----:B------:R-:W1:Y:S01]  /*1350*/  LDCU.64 UR8, c[0x4][0x10] ;  /* 0x01000200ff0877ac */ /* 0x000e620008000a00 */
[----:B------:R-:W-:Y:S01]  /*1360*/  IMAD.MOV.U32 R0, RZ, RZ, R1 ;  /* 0x000000ffff007224 */ /* 0x000fe200078e0001 */
[----:B------:R-:W-:Y:S01]  /*1370*/  LOP3.LUT R5, R2, 0x80000000, RZ, 0xfc, !PT ;  /* 0x8000000002057812 */ /* 0x000fe200078efcff */
[----:B------:R-:W-:-:S06]  /*1380*/  UMOV UR4, URZ ;  /* 0x000000ff00047c82 */ /* 0x000fcc0008000000 */
.L_x_16:
[----:B0-----:R-:W-:Y:S01]  /*1390*/  R2UR UR10, R8 ;  /* 0x00000000080a72ca */ /* 0x001fe200000e0000 */
[----:B-1----:R-:W-:Y:S01]  /*13a0*/  IMAD.U32 R13, RZ, RZ, UR9 ;  /* 0x00000009ff0d7e24 */ /* 0x002fe2000f8e00ff */
[----:B------:R-:W-:Y:S02]  /*13b0*/  R2UR UR11, R9 ;  /* 0x00000000090b72ca */ /* 0x000fe400000e0000 */
[----:B------:R-:W-:-:S11]  /*13c0*/  MOV R12, UR8 ;  /* 0x00000008000c7c02 */ /* 0x000fd60008000f00 */
[----:B------:R-:W2:Y:S01]  /*13d0*/  LDG.E.CONSTANT R2, desc[UR10][R12.64] ;  /* 0x0000000a0c027981 */ /* 0x000ea2000c1e9900 */
[----:B------:R-:W-:Y:S02]  /*13e0*/  UIADD3 UR8, UP0, UPT, UR8, 0x4, URZ ;  /* 0x0000000408087890 */ /* 0x000fe4000ff1e0ff */
[----:B------:R-:W-:Y:S02]  /*13f0*/  UIADD3 UR4, UPT, UPT, UR4, 0x1, URZ ;  /* 0x0000000104047890 */ /* 0x000fe4000fffe0ff */
[----:B------:R-:W-:Y:S02]  /*1400*/  UIADD3.X UR9, UPT, UPT, URZ, UR9, URZ, UP0, !UPT ;  /* 0x00000009ff097290 */ /* 0x000fe400087fe4ff */
[----:B------:R-:W-:Y:S01]  /*1410*/  UISETP.NE.AND UP0, UPT, UR4, 0x6, UPT ;  /* 0x000000060400788c */ /* 0x000fe2000bf05270 */
[----:B--2---:R-:W-:-:S03]  /*1420*/  IMAD.WIDE.U32 R2, R2, R5, RZ ;  /* 0x0000000502027225 */ /* 0x004fc600078e00ff */
[----:B------:R-:W-:-:S05]  /*1430*/  IADD3 R15, P0, PT, R2, R4, RZ ;  /* 0x00000004020f7210 */ /* 0x000fca0007f1e0ff */
[----:B------:R0:W-:Y:S01]  /*1440*/  STL [R0], R15 ;  /* 0x0000000f00007387 */ /* 0x0001e20000100800 */
[----:B------:R-:W-:Y:S01]  /*1450*/  IMAD.X R4, R3, 0x1, R17, P0 ;  /* 0x0000000103047824 */ /* 0x000fe200000e0611 */
        /* <DEDUP_REMOVED lines=18> */
[C-C-:B------:R-:W-:Y:S01]  /*1580*/  SHF.L.W.U32.HI R0, R2.reuse, 0x2, R3.reuse ;  /* 0x0000000202007819 */ /* 0x140fe20000010e03 */
[----:B------:R-:W-:Y:S01]  /*1590*/  IMAD.SHL.U32 R2, R2, 0x4, RZ ;  /* 0x0000000402027824 */ /* 0x000fe200078e00ff */
[----:B------:R-:W-:Y:S02]  /*15a0*/  SHF.R.U32.HI R3, RZ, 0x1e, R3 ;  /* 0x0000001eff037819 */ /* 0x000fe40000011603 */
[----:B------:R-:W-:-:S02]  /*15b0*/  SHF.R.S32.HI R5, RZ, 0x1f, R0 ;  /* 0x0000001fff057819 */ /* 0x000fc40000011400 */
[C---:B------:R-:W-:Y:S02]  /*15c0*/  LOP3.LUT R11, R0.reuse, R11, RZ, 0x3c, !PT ;  /* 0x0000000b000b7212 */ /* 0x040fe400078e3cff */
[C---:B------:R-:W-:Y:S02]  /*15d0*/  LOP3.LUT R8, R5.reuse, R2, RZ, 0x3c, !PT ;  /* 0x0000000205087212 */ /* 0x040fe400078e3cff */
[----:B------:R-:W-:Y:S02]  /*15e0*/  LOP3.LUT R9, R5, R0, RZ, 0x3c, !PT ;  /* 0x0000000005097212 */ /* 0x000fe400078e3cff */
[----:B------:R-:W-:Y:S02]  /*15f0*/  LEA.HI R2, R0, R3, RZ, 0x1 ;  /* 0x0000000300027211 */ /* 0x000fe400078f08ff */
[----:B------:R-:W-:Y:S02]  /*1600*/  ISETP.GE.AND P1, PT, R11, RZ, PT ;  /* 0x000000ff0b00720c */ /* 0x000fe40003f26270 */
[----:B------:R-:W0:Y:S01]  /*1610*/  I2F.F64.S64 R8, R8 ;  /* 0x0000000800087312 */ /* 0x000e220000301c00 */
[----:B------:R-:W-:-:S05]  /*1620*/  IADD3 R0, PT, PT, -R2, RZ, RZ ;  /* 0x000000ff02007210 */ /* 0x000fca0007ffe1ff */
[----:B------:R-:W-:Y:S01]  /*1630*/  @!P0 IMAD.MOV.U32 R2, RZ, RZ, R0 ;  /* 0x000000ffff028224 */ /* 0x000fe200078e0000 */
[----:B0-----:R-:W-:-:S10]  /*1640*/  DMUL R4, R8, UR4 ;  /* 0x0000000408047c28 */ /* 0x001fd40008000000 */
[----:B------:R-:W0:Y:S02]  /*1650*/  F2F.F32.F64 R4, R4 ;  /* 0x0000000400047310 */ /* 0x000e240000301000 */
[----:B0-----:R-:W-:-:S07]  /*1660*/  FSEL R0, -R4, R4, !P1 ;  /* 0x0000000404007208 */ /* 0x001fce0004800100 */
.L_x_15:
[----:B------:R-:W-:Y:S02]  /*1670*/  IMAD.MOV.U32 R4, RZ, RZ, 0x37cbac00 ;  /* 0x37cbac00ff047424 */ /* 0x000fe400078e00ff */
[----:B------:R-:W-:Y:S01]  /*1680*/  FMUL R3, R0, R0 ;  /* 0x0000000000037220 */ /* 0x000fe20000400000 */
[C---:B------:R-:W-:Y:S01]  /*1690*/  LOP3.LUT R5, R2.reuse, 0x1, RZ, 0xc0, !PT ;  /* 0x0000000102057812 */ /* 0x040fe200078ec0ff */
[----:B0-----:R-:W-:Y:S01]  /*16a0*/  IMAD.MOV.U32 R9, RZ, RZ, 0x3effffff ;  /* 0x3effffffff097424 */ /* 0x001fe200078e00ff */
[----:B------:R-:W-:Y:S01]  /*16b0*/  MOV R8, 0x3d2aaabb ;  /* 0x3d2aaabb00087802 */ /* 0x000fe20000000f00 */
[----:B------:R-:W-:Y:S01]  /*16c0*/  FFMA R4, R3, R4, -0.0013887860113754868507 ;  /* 0xbab607ed03047423 */ /* 0x000fe20000000004 */
[----:B------:R-:W-:Y:S01]  /*16d0*/  ISETP.NE.U32.AND P0, PT, R5, 0x1, PT ;  /* 0x000000010500780c */ /* 0x000fe20003f05070 */
[----:B------:R-:W0:Y:S01]  /*16e0*/  LDCU UR4, c[0x0][0x3a8] ;  /* 0x00007500ff0477ac */ /* 0x000e220008000800 */
[----:B------:R-:W-:Y:S01]  /*16f0*/  LOP3.LUT P1, RZ, R2, 0x2, RZ, 0xc0, !PT ;  /* 0x0000000202ff7812 */ /* 0x000fe2000782c0ff */
[----:B------:R-:W-:Y:S01]  /*1700*/  BSSY.RECONVERGENT B1, `(.L_x_17) ;  /* 0x0000018000017945 */ /* 0x000fe20003800200 */
[----:B------:R-:W-:-:S02]  /*1710*/  FSEL R4, R4, -0.00019574658654164522886, !P0 ;  /* 0xb94d415304047808 */ /* 0x000fc40004000000 */
[----:B------:R-:W-:Y:S02]  /*1720*/  FSEL R8, R8, 0.0083327032625675201416, !P0 ;  /* 0x3c0885e408087808 */ /* 0x000fe40004000000 */
[----:B------:R-:W-:Y:S02]  /*1730*/  FSEL R0, R0, 1, P0 ;  /* 0x3f80000000007808 */ /* 0x000fe40000000000 */
[----:B------:R-:W-:Y:S01]  /*1740*/  FSEL R9, -R9, -0.16666662693023681641, !P0 ;  /* 0xbe2aaaa809097808 */ /* 0x000fe20004000100 */
[C---:B------:R-:W-:Y:S02]  /*1750*/  FFMA R4, R3.reuse, R4, R8 ;  /* 0x0000000403047223 */ /* 0x040fe40000000008 */
[C---:B------:R-:W-:Y:S02]  /*1760*/  FFMA R5, R3.reuse, R0, RZ ;  /* 0x0000000003057223 */ /* 0x040fe400000000ff */
[----:B------:R-:W-:-:S04]  /*1770*/  FFMA R4, R3, R4, R9 ;  /* 0x0000000403047223 */ /* 0x000fc80000000009 */
[----:B------:R-:W-:Y:S01]  /*1780*/  FFMA R3, R5, R4, R0 ;  /* 0x0000000405037223 */ /* 0x000fe20000000000 */
[----:B0-----:R-:W-:-:S03]  /*1790*/  IMAD.U32 R4, RZ, RZ, UR4 ;  /* 0x00000004ff047e24 */ /* 0x001fc6000f8e00ff */
[----:B------:R-:W-:-:S04]  /*17a0*/  @P1 FADD R3, RZ, -R3 ;  /* 0x80000003ff031221 */ /* 0x000fc80000000000 */
[----:B------:R-:W0:Y:S08]  /*17b0*/  MUFU.RCP R0, R3 ;  /* 0x0000000300007308 */ /* 0x000e300000001000 */
[----:B------:R-:W1:Y:S01]  /*17c0*/  FCHK P0, R4, R3 ;  /* 0x0000000304007302 */ /* 0x000e620000000000 */
[----:B0-----:R-:W-:-:S04]  /*17d0*/  FFMA R5, -R3, R0, 1 ;  /* 0x3f80000003057423 */ /* 0x001fc80000000100 */
[----:B------:R-:W-:-:S04]  /*17e0*/  FFMA R0, R0, R5, R0 ;  /* 0x0000000500007223 */ /* 0x000fc80000000000 */
[----:B------:R-:W-:-:S04]  /*17f0*/  FFMA R2, R0, UR4, RZ ;  /* 0x0000000400027c23 */ /* 0x000fc800080000ff */
[----:B------:R-:W-:-:S04]  /*1800*/  FFMA R5, -R3, R2, UR4 ;  /* 0x0000000403057e23 */ /* 0x000fc80008000102 */
[----:B------:R-:W-:Y:S01]  /*1810*/  FFMA R0, R0, R5, R2 ;  /* 0x0000000500007223 */ /* 0x000fe20000000002 */
[----:B-1----:R-:W-:Y:S06]  /*1820*/  @!P0 BRA `(.L_x_18) ;  /* 0x0000000000148947 */ /* 0x002fec0003800000 */
[----:B------:R-:W0:Y:S01]  /*1830*/  LDCU UR4, c[0x0][0x3a8] ;  /* 0x00007500ff0477ac */ /* 0x000e220008000800 */
[----:B------:R-:W-:Y:S02]  /*1840*/  MOV R10, 0x1870 ;  /* 0x00001870000a7802 */ /* 0x000fe40000000f00 */
[----:B0-----:R-:W-:-:S07]  /*1850*/  MOV R2, UR4 ;  /* 0x0000000400027c02 */ /* 0x001fce0008000f00 */
[----:B---3--:R-:W-:Y:S05]  /*1860*/  CALL.REL.NOINC `($__internal_0_$__cuda_sm3x_div_rn_noftz_f32_slowpath) ;  /* 0x0000000800287944 */ /* 0x008fea0003c00000 */
[----:B------:R-:W-:-:S07]  /*1870*/  IMAD.MOV.U32 R0, RZ, RZ, R3 ;  /* 0x000000ffff007224 */ /* 0x000fce00078e0003 */
.L_x_18:
[----:B------:R-:W-:Y:S05]  /*1880*/  BSYNC.RECONVERGENT B1 ;  /* 0x0000000000017941 */ /* 0x000fea0003800200 */
.L_x_17:
[----:B------:R-:W0:Y:S01]  /*1890*/  LDCU UR4, c[0x0][0x384] ;  /* 0x00007080ff0477ac */ /* 0x000e220008000800 */
[----:B------:R-:W1:Y:S01]  /*18a0*/  LDC R2, c[0x0][0x3b0] ;  /* 0x0000ec00ff027b82 */ /* 0x000e620000000800 */
[----:B------:R-:W-:Y:S01]  /*18b0*/  FSETP.GTU.AND P0, PT, R7, R0, PT ;  /* 0x000000000700720b */ /* 0x000fe20003f0c000 */
[----:B0-----:R-:W-:-:S12]  /*18c0*/  UISETP.GE.AND UP0, UPT, UR4, 0x1, UPT ;  /* 0x000000010400788c */ /* 0x001fd8000bf06270 */
[----:B-1----:R-:W-:-:S04]  /*18d0*/  @!P0 FADD R7, -R2, -1.877739942195254875e-43 ;  /* 0x8000008602078421 */ /* 0x002fc80000000100 */
[----:B------:R-:W-:Y:S01]  /*18e0*/  IMAD.MOV.U32 R0, RZ, RZ, R7 ;  /* 0x000000ffff007224 */ /* 0x000fe200078e0007 */
[----:B------:R-:W-:Y:S06]  /*18f0*/  BRA.U !UP0, `(.L_x_2) ;  /* 0x0000000508d07547 */ /* 0x000fec000b800000 */
[----:B------:R-:W0:Y:S01]  /*1900*/  LDC R4, c[0x0][0x3bc] ;  /* 0x0000ef00ff047b82 */ /* 0x000e220000000800 */
[----:B------:R-:W-:Y:S02]  /*1910*/  HFMA2 R3, -RZ, RZ, 0.1920166015625, 43.71875 ;  /* 0x32255177ff037431 */ /* 0x000fe400000001ff */
[----:B------:R-:W-:-:S04]  /*1920*/  IMAD.MOV.U32 R0, RZ, RZ, 0x4cc63630 ;  /* 0x4cc63630ff007424 */ /* 0x000fc800078e00ff */
[----:B------:R-:W-:-:S04]  /*1930*/  FFMA R0, -R3, R0, 1 ;  /* 0x3f80000003007423 */ /* 0x000fc80000000100 */
[----:B------:R-:W-:Y:S01]  /*1940*/  FFMA R0, R0, -R3, -9.6227870116649683041e-09 ;  /* 0xb225517700007423 */ /* 0x000fe20000000803 */
[----:B0-----:R-:W0:Y:S03]  /*1950*/  FCHK P0, R4, -103920000 ;  /* 0xccc6363004007902 */ /* 0x001e260000000000 */
[----:B------:R-:W-:-:S04]  /*1960*/  FFMA R3, R0, R4, RZ ;  /* 0x0000000400037223 */ /* 0x000fc800000000ff */
[----:B------:R-:W-:-:S04]  /*1970*/  FFMA R2, R3, 103920000, R4 ;  /* 0x4cc6363003027823 */ /* 0x000fc80000000004 */
[----:B------:R-:W-:Y:S01]  /*1980*/  FFMA R3, R0, R2, R3 ;  /* 0x0000000200037223 */ /* 0x000fe20000000003 */
[----:B0-----:R-:W-:Y:S06]  /*1990*/  @!P0 BRA `(.L_x_19) ;  /* 0x0000000000148947 */ /* 0x001fec0003800000 */
[----:B------:R-:W0:Y:S01]  /*19a0*/  LDCU UR4, c[0x0][0x3bc] ;  /* 0x00007780ff0477ac */ /* 0x000e220008000800 */
[----:B------:R-:W-:Y:S01]  /*19b0*/  IMAD.MOV.U32 R3, RZ, RZ, -0x3339c9d0 ;  /* 0xccc63630ff037424 */ /* 0x000fe200078e00ff */
[----:B------:R-:W-:Y:S02]  /*19c0*/  MOV R10, 0x19f0 ;  /* 0x000019f0000a7802 */ /* 0x000fe40000000f00 */
[----:B0-----:R-:W-:-:S07]  /*19d0*/  MOV R2, UR4 ;  /* 0x0000000400027c02 */ /* 0x001fce0008000f00 */
[----:B---3--:R-:W-:Y:S05]  /*19e0*/  CALL.REL.NOINC `($__internal_0_$__cuda_sm3x_div_rn_noftz_f32_slowpath) ;  /* 0x0000000400c87944 */ /* 0x008fea0003c00000 */
.L_x_19:
[----:B------:R-:W0:Y:S01]  /*19f0*/  LDC.64 R8, c[0x0][0x3c0] ;  /* 0x0000f000ff087b82 */ /* 0x000e220000000a00 */
[----:B------:R-:W-:Y:S01]  /*1a00*/  BSSY.RECONVERGENT B1, `(.L_x_20) ;  /* 0x000004e000017945 */ /* 0x000fe20003800200 */
[----:B------:R-:W-:-:S06]  /*1a10*/  IMAD.MOV.U32 R5, RZ, RZ, 0x3f800000 ;  /* 0x3f800000ff057424 */ /* 0x000fcc00078e00ff */
[----:B------:R-:W1:Y:S01]  /*1a20*/  LDC R2, c[0x0][0x3b4] ;  /* 0x0000ed00ff027b82 */ /* 0x000e620000000800 */
[----:B0-----:R-:W-:-:S04]  /*1a30*/  FADD R8, R3, -R8 ;  /* 0x8000000803087221 */ /* 0x001fc80000000000 */
[----:B------:R-:W-:-:S05]  /*1a40*/  FADD R0, R8, R9 ;  /* 0x0000000908007221 */ /* 0x000fca0000000000 */
[C---:B------:R-:W-:Y:S02]  /*1a50*/  FSETP.NEU.AND P1, PT, R0.reuse, 1, PT ;  /* 0x3f8000000000780b */ /* 0x040fe40003f2d000 */
[----:B------:R-:W-:-:S04]  /*1a60*/  FSETP.NEU.AND P0, PT, |R0|, +INF , PT ;  /* 0x7f8000000000780b */ /* 0x000fc80003f0d200 */
[----:B------:R-:W-:-:S07]  /*1a70*/  FSETP.EQ.OR P0, PT, R0, RZ, !P0 ;  /* 0x000000ff0000720b */ /* 0x000fce0004702400 */
[----:B-1----:R-:W-:Y:S06]  /*1a80*/  @!P1 BRA `(.L_x_21) ;  /* 0x0000000400149947 */ /* 0x002fec0003800000 */
[----:B------:R-:W-:Y:S01]  /*1a90*/  FSETP.GEU.AND P2, PT, R8, -R9, PT ;  /* 0x800000090800720b */ /* 0x000fe20003f4e000 */
[C---:B------:R-:W-:Y:S01]  /*1aa0*/  FADD R4, R0.reuse, R0 ;  /* 0x0000000000047221 */ /* 0x040fe20000000000 */
[----:B------:R-:W-:-:S04]  /*1ab0*/  FADD R3, R0, 1.5707963705062866211 ;  /* 0x3fc90fdb00037421 */ /* 0x000fc80000000000 */
[----:B------:R-:W-:-:S07]  /*1ac0*/  LOP3.LUT R4, R4, 0x7fffffff, RZ, 0xc0, !PT ;  /* 0x7fffffff04047812 */ /* 0x000fce00078ec0ff */
[----:B------:R-:W-:Y:S02]  /*1ad0*/  @!P2 FSETP.NAN.AND P1, PT, |R0|, |R0|, PT ;  /* 0x400000000000a20b */ /* 0x000fe40003f28200 */
[----:B------:R-:W-:-:S04]  /*1ae0*/  @!P2 FSEL R8, R4, +QNAN , P0 ;  /* 0x7fffffff0408a808 */ /* 0x000fc80000000000 */
[----:B------:R-:W-:Y:S01]  /*1af0*/  @!P2 FSEL R5, R3, R8, P1 ;  /* 0x000000080305a208 */ /* 0x000fe20000800000 */
[----:B------:R-:W-:Y:S06]  /*1b00*/  @!P2 BRA `(.L_x_21) ;  /* 0x0000000000f4a947 */ /* 0x000fec0003800000 */
[C---:B------:R-:W-:Y:S01]  /*1b10*/  FMUL R5, |R0|.reuse, 16777216 ;  /* 0x4b80000000057820 */ /* 0x040fe20000400200 */
[C---:B------:R-:W-:Y:S01]  /*1b20*/  FSETP.GEU.AND P1, PT, |R0|.reuse, 1.175494350822287508e-38, PT ;  /* 0x008000000000780b */ /* 0x040fe20003f2e200 */
[----:B------:R-:W-:Y:S01]  /*1b30*/  IMAD.MOV.U32 R13, RZ, RZ, 0x3a2c32e4 ;  /* 0x3a2c32e4ff0d7424 */ /* 0x000fe200078e00ff */
[-C--:B------:R-:W-:Y:S02]  /*1b40*/  FSETP.NAN.AND P3, PT, |R0|, |R0|.reuse, PT ;  /* 0x400000000000720b */ /* 0x080fe40003f68200 */
[----:B------:R-:W-:-:S05]  /*1b50*/  FSEL R5, R5, |R0|, !P1 ;  /* 0x4000000005057208 */ /* 0x000fca0004800000 */
[----:B------:R-:W-:-:S05]  /*1b60*/  VIADD R7, R5, 0xc0cafb0d ;  /* 0xc0cafb0d05077836 */ /* 0x000fca0000000000 */
[----:B------:R-:W-:-:S04]  /*1b70*/  LOP3.LUT R8, R7, 0xff800000, RZ, 0xc0, !PT ;  /* 0xff80000007087812 */ /* 0x000fc800078ec0ff */
[-C--:B------:R-:W-:Y:S02]  /*1b80*/  IADD3 R5, PT, PT, R5, -R8.reuse, RZ ;  /* 0x8000000805057210 */ /* 0x080fe40007ffe0ff */
[----:B------:R-:W-:-:S03]  /*1b90*/  I2FP.F32.S32 R8, R8 ;  /* 0x0000000800087245 */ /* 0x000fc60000201400 */
[C---:B------:R-:W-:Y:S01]  /*1ba0*/  FADD R9, R5.reuse, 1 ;  /* 0x3f80000005097421 */ /* 0x040fe20000000000 */
[----:B------:R-:W-:Y:S01]  /*1bb0*/  FADD R7, R5, -1 ;  /* 0xbf80000005077421 */ /* 0x000fe20000000000 */
[----:B------:R-:W-:-:S03]  /*1bc0*/  FSEL R5, RZ, -24, P1 ;  /* 0xc1c00000ff057808 */ /* 0x000fc60000800000 */
[----:B------:R-:W-:Y:S01]  /*1bd0*/  FADD R10, R7, R7 ;  /* 0x00000007070a7221 */ /* 0x000fe20000000000 */
[----:B------:R-:W0:Y:S01]  /*1be0*/  MUFU.RCP R9, R9 ;  /* 0x0000000900097308 */ /* 0x000e220000001000 */
[----:B------:R-:W-:Y:S02]  /*1bf0*/  FFMA R8, R8, 1.1920928955078125e-07, R5 ;  /* 0x3400000008087823 */ /* 0x000fe40000000005 */
[----:B0-----:R-:W-:-:S04]  /*1c00*/  FMUL R11, R9, R10 ;  /* 0x0000000a090b7220 */ /* 0x001fc80000400000 */
[----:B------:R-:W-:Y:S01]  /*1c10*/  FADD R12, R7, -R11 ;  /* 0x8000000b070c7221 */ /* 0x000fe20000000000 */
[C---:B------:R-:W-:Y:S01]  /*1c20*/  FMUL R10, R11.reuse, R11 ;  /* 0x0000000b0b0a7220 */ /* 0x040fe20000400000 */
[----:B------:R-:W-:Y:S02]  /*1c30*/  FFMA R5, R11, 1.4426950216293334961, R8 ;  /* 0x3fb8aa3b0b057823 */ /* 0x000fe40000000008 */
[----:B------:R-:W-:Y:S01]  /*1c40*/  FADD R12, R12, R12 ;  /* 0x0000000c0c0c7221 */ /* 0x000fe20000000000 */
[----:B------:R-:W-:Y:S01]  /*1c50*/  FFMA R13, R10, R13, 0.0032181653659790754318 ;  /* 0x3b52e7db0a0d7423 */ /* 0x000fe2000000000d */
[----:B------:R-:W-:Y:S02]  /*1c60*/  FADD R8, R8, -R5 ;  /* 0x8000000508087221 */ /* 0x000fe40000000000 */
[----:B------:R-:W-:Y:S01]  /*1c70*/  FFMA R12, R7, -R11, R12 ;  /* 0x8000000b070c7223 */ /* 0x000fe2000000000c */
[----:B------:R-:W-:Y:S01]  /*1c80*/  FFMA R13, R10, R13, 0.018033718690276145935 ;  /* 0x3c93bb730a0d7423 */ /* 0x000fe2000000000d */
[----:B------:R-:W-:-:S02]  /*1c90*/  FFMA R7, R11, 1.4426950216293334961, R8 ;  /* 0x3fb8aa3b0b077823 */ /* 0x000fc40000000008 */
[----:B------:R-:W-:Y:S01]  /*1ca0*/  FMUL R12, R9, R12 ;  /* 0x0000000c090c7220 */ /* 0x000fe20000400000 */
[----:B------:R-:W-:-:S03]  /*1cb0*/  FFMA R13, R10, R13, 0.12022458761930465698 ;  /* 0x3df6384f0a0d7423 */ /* 0x000fc6000000000d */
[----:B------:R-:W-:Y:S01]  /*1cc0*/  FFMA R8, R12, 1.4426950216293334961, R7 ;  /* 0x3fb8aa3b0c087823 */ /* 0x000fe20000000007 */
[----:B------:R-:W-:-:S03]  /*1cd0*/  FMUL R10, R10, R13 ;  /* 0x0000000d0a0a7220 */ /* 0x000fc60000400000 */
[----:B------:R-:W-:Y:S01]  /*1ce0*/  FFMA R9, R11, 1.9251366722983220825e-08, R8 ;  /* 0x32a55e340b097823 */ /* 0x000fe20000000008 */
[----:B------:R-:W-:-:S04]  /*1cf0*/  FMUL R7, R10, 3 ;  /* 0x404000000a077820 */ /* 0x000fc80000400000 */
[----:B------:R-:W-:-:S04]  /*1d00*/  FFMA R7, R12, R7, R9 ;  /* 0x000000070c077223 */ /* 0x000fc80000000009 */
[----:B------:R-:W-:-:S04]  /*1d10*/  FFMA R10, R11, R10, R7 ;  /* 0x0000000a0b0a7223 */ /* 0x000fc80000000007 */
[----:B------:R-:W-:-:S04]  /*1d20*/  FADD R8, R5, R10 ;  /* 0x0000000a05087221 */ /* 0x000fc80000000000 */
[----:B------:R-:W-:Y:S01]  /*1d30*/  FMUL R7, R8, 1.5707963705062866211 ;  /* 0x3fc90fdb08077820 */ /* 0x000fe20000400000 */
[----:B------:R-:W-:-:S03]  /*1d40*/  FADD R5, -R5, R8 ;  /* 0x0000000805057221 */ /* 0x000fc60000000100 */
[----:B------:R-:W0:Y:S01]  /*1d50*/  FRND R12, R7 ;  /* 0x00000007000c7307 */ /* 0x000e220000201000 */
[----:B------:R-:W-:Y:S01]  /*1d60*/  FADD R5, R10, -R5 ;  /* 0x800000050a057221 */ /* 0x000fe20000000000 */
[----:B------:R-:W-:Y:S01]  /*1d70*/  FFMA R8, R8, 1.5707963705062866211, -R7 ;  /* 0x3fc90fdb08087823 */ /* 0x000fe20000000807 */
[----:B------:R-:W-:Y:S01]  /*1d80*/  IMAD.MOV.U32 R10, RZ, RZ, 0x391fcb8e ;  /* 0x391fcb8eff0a7424 */ /* 0x000fe200078e00ff */
[----:B------:R-:W-:Y:S02]  /*1d90*/  FSETP.GT.AND P1, PT, |R7|, 152, PT ;  /* 0x431800000700780b */ /* 0x000fe40003f24200 */
[----:B------:R-:W-:Y:S02]  /*1da0*/  FFMA R8, R5, 1.5707963705062866211, R8 ;  /* 0x3fc90fdb05087823 */ /* 0x000fe40000000008 */
[----:B------:R-:W1:Y:S01]  /*1db0*/  F2I.NTZ R9, R7 ;  /* 0x0000000700097305 */ /* 0x000e620000203100 */
[----:B0-----:R-:W-:Y:S01]  /*1dc0*/  FADD R5, R7, -R12 ;  /* 0x8000000c07057221 */ /* 0x001fe20000000000 */
[----:B------:R-:W-:-:S03]  /*1dd0*/  FSETP.GT.AND P2, PT, R12, RZ, PT ;  /* 0x000000ff0c00720b */ /* 0x000fc60003f44000 */
[----:B------:R-:W-:-:S04]  /*1de0*/  FADD R5, R5, R8 ;  /* 0x0000000805057221 */ /* 0x000fc80000000000 */
[----:B------:R-:W-:-:S04]  /*1df0*/  FFMA R8, R5, R10, 0.0013391353422775864601 ;  /* 0x3aaf85ed05087423 */ /* 0x000fc8000000000a */
[----:B------:R-:W-:-:S04]  /*1e00*/  FFMA R8, R5, R8, 0.0096188392490148544312 ;  /* 0x3c1d985605087423 */ /* 0x000fc80000000008 */
[----:B------:R-:W-:-:S04]  /*1e10*/  FFMA R8, R5, R8, 0.055503588169813156128 ;  /* 0x3d6357bb05087423 */ /* 0x000fc80000000008 */
[----:B------:R-:W-:Y:S01]  /*1e20*/  FFMA R10, R5, R8, 0.24022644758224487305 ;  /* 0x3e75fdec050a7423 */ /* 0x000fe20000000008 */
[----:B------:R-:W-:Y:S02]  /*1e30*/  SEL R8, RZ, 0x83000000, P2 ;  /* 0x83000000ff087807 */ /* 0x000fe40001000000 */
[----:B------:R-:W-:Y:S01]  /*1e40*/  FSETP.GEU.AND P2, PT, R7, RZ, PT ;  /* 0x000000ff0700720b */ /* 0x000fe20003f4e000 */
[----:B------:R-:W-:Y:S01]  /*1e50*/  FFMA R10, R5, R10, 0.69314718246459960938 ;  /* 0x3f317218050a7423 */ /* 0x000fe2000000000a */
[----:B------:R-:W-:Y:S01]  /*1e60*/  IADD3 R0, PT, PT, R8, 0x7f000000, RZ ;  /* 0x7f00000008007810 */ /* 0x000fe20007ffe0ff */
[----:B-1----:R-:W-:Y:S01]  /*1e70*/  IMAD R9, R9, 0x800000, -R8 ;  /* 0x0080000009097824 */ /* 0x002fe200078e0a08 */
[----:B------:R-:W-:Y:S01]  /*1e80*/  FSEL R7, RZ, +INF , !P2 ;  /* 0x7f800000ff077808 */ /* 0x000fe20005000000 */
[----:B------:R-:W-:-:S04]  /*1e90*/  FFMA R5, R5, R10, 1 ;  /* 0x3f80000005057423 */ /* 0x000fc8000000000a */
[----:B------:R-:W-:-:S04]  /*1ea0*/  FMUL R0, R0, R5 ;  /* 0x0000000500007220 */ /* 0x000fc80000400000 */
[----:B------:R-:W-:-:S05]  /*1eb0*/  @!P1 FMUL R7, R9, R0 ;  /* 0x0000000009079220 */ /* 0x000fca0000400000 */
[----:B------:R-:W-:-:S04]  /*1ec0*/  @!P3 FSEL R3, R4, R7, P0 ;  /* 0x000000070403b208 */ /* 0x000fc80000000000 */
[----:B------:R-:W-:-:S07]  /*1ed0*/  MOV R5, R3 ;  /* 0x0000000300057202 */ /* 0x000fce0000000f00 */
.L_x_21:
[----:B------:R-:W-:Y:S05]  /*1ee0*/  BSYNC.RECONVERGENT B1 ;  /* 0x0000000000017941 */ /* 0x000fea0003800200 */
.L_x_20:
[----:B------:R-:W0:Y:S01]  /*1ef0*/  MUFU.RCP R0, R5 ;  /* 0x0000000500007308 */ /* 0x000e220000001000 */
[----:B------:R-:W1:Y:S01]  /*1f00*/  LDC R9, c[0x0][0x3b8] ;  /* 0x0000ee00ff097b82 */ /* 0x000e620000000800 */
[----:B------:R-:W-:Y:S01]  /*1f10*/  UMOV UR4, 0x5b38274 ;  /* 0x05b3827400047882 */ /* 0x000fe20000000000 */
[----:B------:R-:W-:Y:S01]  /*1f20*/  FADD R2, R2, 1.01649999231553351524e+26 ;  /* 0x6aa82a7302027421 */ /* 0x000fe20000000000 */
[----:B------:R-:W-:Y:S01]  /*1f30*/  IMAD.U32 R8, RZ, RZ, UR4 ;  /* 0x00000004ff087e24 */ /* 0x000fe2000f8e00ff */
[----:B------:R-:W-:Y:S02]  /*1f40*/  BSSY.RECONVERGENT B1, `(.L_x_22) ;  /* 0x000000e000017945 */ /* 0x000fe40003800200 */
[----:B------:R-:W-:Y:S01]  /*1f50*/  FADD R2, RZ, -R2 ;  /* 0x80000002ff027221 */ /* 0x000fe20000000000 */
[----:B------:R-:W2:Y:S01]  /*1f60*/  FCHK P0, -R8, R5 ;  /* 0x0000000508007302 */ /* 0x000ea20000000100 */
[----:B0-----:R-:W-:-:S04]  /*1f70*/  FFMA R3, R0, -R5, 1 ;  /* 0x3f80000000037423 */ /* 0x001fc80000000805 */
[----:B------:R-:W-:-:S04]  /*1f80*/  FFMA R0, R0, R3, R0 ;  /* 0x0000000300007223 */ /* 0x000fc80000000000 */
[----:B------:R-:W-:Y:S01]  /*1f90*/  FFMA R3, R0, -1.6881000013614098903e-35, RZ ;  /* 0x85b3827400037823 */ /* 0x000fe200000000ff */
[----:B-1----:R-:W-:-:S03]  /*1fa0*/  FFMA R4, R9, -5.55462264259179705626e+32, R2 ;  /* 0xf5db175b09047823 */ /* 0x002fc60000000002 */
[----:B------:R-:W-:-:S04]  /*1fb0*/  FFMA R7, R3, -R5, -1.6881000013614098903e-35 ;  /* 0x85b3827403077423 */ /* 0x000fc80000000805 */
[----:B------:R-:W-:Y:S01]  /*1fc0*/  FFMA R3, R0, R7, R3 ;  /* 0x0000000700037223 */ /* 0x000fe20000000003 */
[----:B--2---:R-:W-:Y:S06]  /*1fd0*/  @!P0 BRA `(.L_x_23) ;  /* 0x0000000000108947 */ /* 0x004fec0003800000 */
[----:B------:R-:W-:Y:S01]  /*1fe0*/  MOV R3, R5 ;  /* 0x0000000500037202 */ /* 0x000fe20000000f00 */
[----:B------:R-:W-:Y:S01]  /*1ff0*/  IMAD.MOV.U32 R2, RZ, RZ, -0x7a4c7d8c ;  /* 0x85b38274ff027424 */ /* 0x000fe200078e00ff */
[----:B------:R-:W-:-:S07]  /*2000*/  MOV R10, 0x2020 ;  /* 0x00002020000a7802 */ /* 0x000fce0000000f00 */
[----:B---3--:R-:W-:Y:S05]  /*2010*/  CALL.REL.NOINC `($__internal_0_$__cuda_sm3x_div_rn_noftz_f32_slowpath) ;  /* 0x00000000003c7944 */ /* 0x008fea0003c00000 */
.L_x_23:
[----:B------:R-:W-:Y:S05]  /*2020*/  BSYNC.RECONVERGENT B1 ;  /* 0x0000000000017941 */ /* 0x000fea0003800200 */
.L_x_22:
[----:B------:R-:W-:-:S07]  /*2030*/  FADD R0, R4, R3 ;  /* 0x0000000304007221 */ /* 0x000fce0000000000 */
.L_x_2:
[----:B------:R-:W-:Y:S05]  /*2040*/  BSYNC.RECONVERGENT B0 ;  /* 0x0000000000007941 */ /* 0x000fea0003800200 */
.L_x_1:
[----:B------:R-:W0:Y:S01]  /*2050*/  F2F.F64.F32 R2, R0 ;  /* 0x0000000000027310 */ /* 0x000e220000201800 */
[----:B------:R-:W-:Y:S01]  /*2060*/  MOV R8, 0x0 ;  /* 0x0000000000087802 */ /* 0x000fe20000000f00 */
[----:B------:R-:W1:Y:S01]  /*2070*/  LDCU.64 UR4, c[0x4][0x8] ;  /* 0x01000100ff0477ac */ /* 0x000e620008000a00 */
[----:B---3--:R-:W-:-:S04]  /*2080*/  IADD3 R6, P0, P1, R1, 0x20, R6 ;  /* 0x0000002001067810 */ /* 0x008fc8000791e006 */
[----:B------:R-:W2:Y:S01]  /*2090*/  LDC.64 R8, c[0x4][R8] ;  /* 0x0100000008087b82 */ /* 0x000ea20000000a00 */
[----:B------:R-:W-:Y:S01]  /*20a0*/  IADD3.X R7, PT, PT, RZ, UR6, RZ, P0, P1 ;  /* 0x00000006ff077c10 */ /* 0x000fe200087e24ff */
[----:B0-----:R0:W-:Y:S01]  /*20b0*/  STL.64 [R1+0x20], R2 ;  /* 0x0000200201007387 */ /* 0x0011e20000100a00 */
[----:B-1----:R-:W-:Y:S01]  /*20c0*/  MOV R4, UR4 ;  /* 0x0000000400047c02 */ /* 0x002fe20008000f00 */
[----:B------:R-:W-:-:S07]  /*20d0*/  IMAD.U32 R5, RZ, RZ, UR5 ;  /* 0x00000005ff057e24 */ /* 0x000fce000f8e00ff */
[----:B------:R-:W-:-:S07]  /*20e0*/  LEPC R20, `(.L_x_24) ;  /* 0x000000001014794e */ /* 0x000fce0000000000 */
[----:B0-2---:R-:W-:Y:S05]  /*20f0*/  CALL.ABS.NOINC R8 ;  /* 0x0000000008007343 */ /* 0x005fea0003c00000 */
.L_x_24:
[----:B------:R-:W-:Y:S05]  /*2100*/  EXIT ;  /* 0x000000000000794d */ /* 0x000fea0003800000 */
        .weak           $__internal_0_$__cuda_sm3x_div_rn_noftz_f32_slowpath
        .type           $__internal_0_$__cuda_sm3x_div_rn_noftz_f32_slowpath,@function
        .size           $__internal_0_$__cuda_sm3x_div_rn_noftz_f32_slowpath,(.L_x_37 - $__internal_0_$__cuda_sm3x_div_rn_noftz_f32_slowpath)
$__internal_0_$__cuda_sm3x_div_rn_noftz_f32_slowpath:
[----:B------:R-:W-:Y:S01]  /*2110*/  SHF.R.U32.HI R11, RZ, 0x17, R3 ;  /* 0x00000017ff0b7819 */ /* 0x000fe20000011603 */
[----:B------:R-:W-:Y:S01]  /*2120*/  BSSY.RECONVERGENT B2, `(.L_x_25) ;  /* 0x0000062000027945 */ /* 0x000fe20003800200 */
[----:B------:R-:W-:Y:S02]  /*2130*/  SHF.R.U32.HI R5, RZ, 0x17, R2 ;  /* 0x00000017ff057819 */ /* 0x000fe40000011602 */
[----:B------:R-:W-:Y:S02]  /*2140*/  LOP3.LUT R11, R11, 0xff, RZ, 0xc0, !PT ;  /* 0x000000ff0b0b7812 */ /* 0x000fe400078ec0ff */
[----:B------:R-:W-:Y:S02]  /*2150*/  LOP3.LUT R14, R5, 0xff, RZ, 0xc0, !PT ;  /* 0x000000ff050e7812 */ /* 0x000fe400078ec0ff */
[----:B------:R-:W-:-:S03]  /*2160*/  IADD3 R13, PT, PT, R11, -0x1, RZ ;  /* 0xffffffff0b0d7810 */ /* 0x000fc60007ffe0ff */
[----:B------:R-:W-:Y:S01]  /*2170*/  VIADD R12, R14, 0xffffffff ;  /* 0xffffffff0e0c7836 */ /* 0x000fe20000000000 */
[----:B------:R-:W-:-:S04]  /*2180*/  ISETP.GT.U32.AND P0, PT, R13, 0xfd, PT ;  /* 0x000000fd0d00780c */ /* 0x000fc80003f04070 */
[----:B------:R-:W-:-:S13]  /*2190*/  ISETP.GT.U32.OR P0, PT, R12, 0xfd, P0 ;  /* 0x000000fd0c00780c */ /* 0x000fda0000704470 */
[----:B------:R-:W-:Y:S01]  /*21a0*/  @!P0 MOV R5, RZ ;  /* 0x000000ff00058202 */ /* 0x000fe20000000f00 */
[----:B------:R-:W-:Y:S06]  /*21b0*/  @!P0 BRA `(.L_x_26) ;  /* 0x00000000005c8947 */ /* 0x000fec0003800000 */
[----:B------:R-:W-:Y:S02]  /*21c0*/  FSETP.GTU.FTZ.AND P0, PT, |R2|, +INF , PT ;  /* 0x7f8000000200780b */ /* 0x000fe40003f1c200 */
[----:B------:R-:W-:-:S04]  /*21d0*/  FSETP.GTU.FTZ.AND P1, PT, |R3|, +INF , PT ;  /* 0x7f8000000300780b */ /* 0x000fc80003f3c200 */
[----:B------:R-:W-:-:S13]  /*21e0*/  PLOP3.LUT P0, PT, P0, P1, PT, 0xf8, 0x8f ;  /* 0x00000000008f781c */ /* 0x000fda0000703f70 */
[----:B------:R-:W-:Y:S05]  /*21f0*/  @P0 BRA `(.L_x_27) ;  /* 0x00000004004c0947 */ /* 0x000fea0003800000 */
[----:B------:R-:W-:-:S13]  /*2200*/  LOP3.LUT P0, RZ, R3, 0x7fffffff, R2, 0xc8, !PT ;  /* 0x7fffffff03ff7812 */ /* 0x000fda000780c802 */
[----:B------:R-:W-:Y:S05]  /*2210*/  @!P0 BRA `(.L_x_28) ;  /* 0x00000004003c8947 */ /* 0x000fea0003800000 */
[C---:B------:R-:W-:Y:S02]  /*2220*/  FSETP.NEU.FTZ.AND P1, PT, |R2|.reuse, +INF , PT ;  /* 0x7f8000000200780b */ /* 0x040fe40003f3d200 */
[----:B------:R-:W-:Y:S02]  /*2230*/  FSETP.NEU.FTZ.AND P2, PT, |R3|, +INF , PT ;  /* 0x7f8000000300780b */ /* 0x000fe40003f5d200 */
[----:B------:R-:W-:-:S11]  /*2240*/  FSETP.NEU.FTZ.AND P0, PT, |R2|, +INF , PT ;  /* 0x7f8000000200780b */ /* 0x000fd60003f1d200 */
[----:B------:R-:W-:Y:S05]  /*2250*/  @!P2 BRA !P1, `(.L_x_28) ;  /* 0x00000004002ca947 */ /* 0x000fea0004800000 */
[----:B------:R-:W-:-:S04]  /*2260*/  LOP3.LUT P1, RZ, R2, 0x7fffffff, RZ, 0xc0, !PT ;  /* 0x7fffffff02ff7812 */ /* 0x000fc8000782c0ff */
[----:B------:R-:W-:-:S13]  /*2270*/  PLOP3.LUT P1, PT, P2, P1, PT, 0x2f, 0xf2 ;  /* 0x0000000000f2781c */ /* 0x000fda0001722577 */
[----:B------:R-:W-:Y:S05]  /*2280*/  @P1 BRA `(.L_x_29) ;  /* 0x0000000400181947 */ /* 0x000fea0003800000 */
[----:B------:R-:W-:-:S04]  /*2290*/  LOP3.LUT P1, RZ, R3, 0x7fffffff, RZ, 0xc0, !PT ;  /* 0x7fffffff03ff7812 */ /* 0x000fc8000782c0ff */
[----:B------:R-:W-:-:S13]  /*22a0*/  PLOP3.LUT P0, PT, P0, P1, PT, 0x2f, 0xf2 ;  /* 0x0000000000f2781c */ /* 0x000fda0000702577 */
[----:B------:R-:W-:Y:S05]  /*22b0*/  @P0 BRA `(.L_x_30) ;  /* 0x0000000400000947 */ /* 0x000fea0003800000 */
[----:B------:R-:W-:Y:S02]  /*22c0*/  ISETP.GE.AND P0, PT, R12, RZ, PT ;  /* 0x000000ff0c00720c */ /* 0x000fe40003f06270 */
[----:B------:R-:W-:-:S11]  /*22d0*/  ISETP.GE.AND P1, PT, R13, RZ, PT ;  /* 0x000000ff0d00720c */ /* 0x000fd60003f26270 */
[----:B------:R-:W-:Y:S01]  /*22e0*/  @P0 IMAD.MOV.U32 R5, RZ, RZ, RZ ;  /* 0x000000ffff050224 */ /* 0x000fe200078e00ff */
[----:B------:R-:W-:Y:S01]  /*22f0*/  @!P0 MOV R5, 0xffffffc0 ;  /* 0xffffffc000058802 */ /* 0x000fe20000000f00 */
[----:B------:R-:W-:Y:S01]  /*2300*/  @!P0 FFMA R2, R2, 1.84467440737095516160e+19, RZ ;  /* 0x5f80000002028823 */ /* 0x000fe200000000ff */
[----:B------:R-:W-:-:S03]  /*2310*/  @!P1 FFMA R3, R3, 1.84467440737095516160e+19, RZ ;  /* 0x5f80000003039823 */ /* 0x000fc600000000ff */
[----:B------:R-:W-:-:S07]  /*2320*/  @!P1 VIADD R5, R5, 0x40 ;  /* 0x0000004005059836 */ /* 0x000fce0000000000 */
.L_x_26:
[----:B------:R-:W-:Y:S01]  /*2330*/  LEA R12, R11, 0xc0800000, 0x17 ;  /* 0xc08000000b0c7811 */ /* 0x000fe200078eb8ff */
[----:B------:R-:W-:Y:S03]  /*2340*/  BSSY.RECONVERGENT B3, `(.L_x_31) ;  /* 0x0000036000037945 */ /* 0x000fe60003800200 */
[----:B------:R-:W-:Y:S01]  /*2350*/  IADD3 R12, PT, PT, -R12, R3, RZ ;  /* 0x000000030c0c7210 */ /* 0x000fe20007ffe1ff */
[----:B------:R-:W-:-:S03]  /*2360*/  VIADD R3, R14, 0xffffff81 ;  /* 0xffffff810e037836 */ /* 0x000fc60000000000 */
[----:B------:R0:W1:Y:S01]  /*2370*/  MUFU.RCP R13, R12 ;  /* 0x0000000c000d7308 */ /* 0x0000620000001000 */
[----:B------:R-:W-:Y:S01]  /*2380*/  FADD.FTZ R15, -R12, -RZ ;  /* 0x800000ff0c0f7221 */ /* 0x000fe20000010100 */
[C---:B------:R-:W-:Y:S01]  /*2390*/  IMAD R2, R3.reuse, -0x800000, R2 ;  /* 0xff80000003027824 */ /* 0x040fe200078e0202 */
[----:B0-----:R-:W-:-:S04]  /*23a0*/  IADD3 R12, PT, PT, R3, 0x7f, -R11 ;  /* 0x0000007f030c7810 */ /* 0x001fc80007ffe80b */
[----:B------:R-:W-:Y:S01]  /*23b0*/  IADD3 R12, PT, PT, R12, R5, RZ ;  /* 0x000000050c0c7210 */ /* 0x000fe20007ffe0ff */
[----:B-1----:R-:W-:-:S04]  /*23c0*/  FFMA R14, R13, R15, 1 ;  /* 0x3f8000000d0e7423 */ /* 0x002fc8000000000f */
[----:B------:R-:W-:-:S04]  /*23d0*/  FFMA R16, R13, R14, R13 ;  /* 0x0000000e0d107223 */ /* 0x000fc8000000000d */
[----:B------:R-:W-:-:S04]  /*23e0*/  FFMA R13, R2, R16, RZ ;  /* 0x00000010020d7223 */ /* 0x000fc800000000ff */
[----:B------:R-:W-:-:S04]  /*23f0*/  FFMA R14, R15, R13, R2 ;  /* 0x0000000d0f0e7223 */ /* 0x000fc80000000002 */
[----:B------:R-:W-:-:S04]  /*2400*/  FFMA R13, R16, R14, R13 ;  /* 0x0000000e100d7223 */ /* 0x000fc8000000000d */
[----:B------:R-:W-:-:S04]  /*2410*/  FFMA R14, R15, R13, R2 ;  /* 0x0000000d0f0e7223 */ /* 0x000fc80000000002 */
[----:B------:R-:W-:-:S05]  /*2420*/  FFMA R2, R16, R14, R13 ;  /* 0x0000000e10027223 */ /* 0x000fca000000000d */
[----:B------:R-:W-:-:S04]  /*2430*/  SHF.R.U32.HI R3, RZ, 0x17, R2 ;  /* 0x00000017ff037819 */ /* 0x000fc80000011602 */
[----:B------:R-:W-:-:S05]  /*2440*/  LOP3.LUT R3, R3, 0xff, RZ, 0xc0, !PT ;  /* 0x000000ff03037812 */ /* 0x000fca00078ec0ff */
[----:B------:R-:W-:-:S05]  /*2450*/  IMAD.IADD R11, R3, 0x1, R12 ;  /* 0x00000001030b7824 */ /* 0x000fca00078e020c */
[----:B------:R-:W-:-:S04]  /*2460*/  IADD3 R3, PT, PT, R11, -0x1, RZ ;  /* 0xffffffff0b037810 */ /* 0x000fc80007ffe0ff */
[----:B------:R-:W-:-:S13]  /*2470*/  ISETP.GE.U32.AND P0, PT, R3, 0xfe, PT ;  /* 0x000000fe0300780c */ /* 0x000fda0003f06070 */
[----:B------:R-:W-:Y:S05]  /*2480*/  @!P0 BRA `(.L_x_32) ;  /* 0x0000000000808947 */ /* 0x000fea0003800000 */
[----:B------:R-:W-:-:S13]  /*2490*/  ISETP.GT.AND P0, PT, R11, 0xfe, PT ;  /* 0x000000fe0b00780c */ /* 0x000fda0003f04270 */
[----:B------:R-:W-:Y:S05]  /*24a0*/  @P0 BRA `(.L_x_33) ;  /* 0x00000000006c0947 */ /* 0x000fea0003800000 */
[----:B------:R-:W-:-:S13]  /*24b0*/  ISETP.GE.AND P0, PT, R11, 0x1, PT ;  /* 0x000000010b00780c */ /* 0x000fda0003f06270 */
[----:B------:R-:W-:Y:S05]  /*24c0*/  @P0 BRA `(.L_x_34) ;  /* 0x0000000000740947 */ /* 0x000fea0003800000 */
[----:B------:R-:W-:Y:S02]  /*24d0*/  ISETP.GE.AND P0, PT, R11, -0x18, PT ;  /* 0xffffffe80b00780c */ /* 0x000fe40003f06270 */
[----:B------:R-:W-:-:S11]  /*24e0*/  LOP3.LUT R2, R2, 0x80000000, RZ, 0xc0, !PT ;  /* 0x8000000002027812 */ /* 0x000fd600078ec0ff */
[----:B------:R-:W-:Y:S05]  /*24f0*/  @!P0 BRA `(.L_x_34) ;  /* 0x0000000000688947 */ /* 0x000fea0003800000 */
[CCC-:B------:R-:W-:Y:S01]  /*2500*/  FFMA.RZ R3, R16.reuse, R14.reuse, R13.reuse ;  /* 0x0000000e10037223 */ /* 0x1c0fe2000000c00d */
[CCC-:B------:R-:W-:Y:S01]  /*2510*/  FFMA.RM R12, R16.reuse, R14.reuse, R13.reuse ;  /* 0x0000000e100c7223 */ /* 0x1c0fe2000000400d */
[C---:B------:R-:W-:Y:S02]  /*2520*/  ISETP.NE.AND P2, PT, R11.reuse, RZ, PT ;  /* 0x000000ff0b00720c */ /* 0x040fe40003f45270 */
[----:B------:R-:W-:Y:S02]  /*2530*/  ISETP.NE.AND P1, PT, R11, RZ, PT ;  /* 0x000000ff0b00720c */ /* 0x000fe40003f25270 */
[----:B------:R-:W-:Y:S01]  /*2540*/  LOP3.LUT R5, R3, 0x7fffff, RZ, 0xc0, !PT ;  /* 0x007fffff03057812 */ /* 0x000fe200078ec0ff */
[----:B------:R-:W-:Y:S01]  /*2550*/  FFMA.RP R3, R16, R14, R13 ;  /* 0x0000000e10037223 */ /* 0x000fe2000000800d */
[C---:B------:R-:W-:Y:S01]  /*2560*/  VIADD R14, R11.reuse, 0x20 ;  /* 0x000000200b0e7836 */ /* 0x040fe20000000000 */
[----:B------:R-:W-:Y:S02]  /*2570*/  IADD3 R11, PT, PT, -R11, RZ, RZ ;  /* 0x000000ff0b0b7210 */ /* 0x000fe40007ffe1ff */
[----:B------:R-:W-:-:S02]  /*2580*/  LOP3.LUT R5, R5, 0x800000, RZ, 0xfc, !PT ;  /* 0x0080000005057812 */ /* 0x000fc400078efcff */
[----:B------:R-:W-:Y:S02]  /*2590*/  FSETP.NEU.FTZ.AND P0, PT, R3, R12, PT ;  /* 0x0000000c0300720b */ /* 0x000fe40003f1d000 */
[----:B------:R-:W-:Y:S02]  /*25a0*/  SHF.L.U32 R14, R5, R14, RZ ;  /* 0x0000000e050e7219 */ /* 0x000fe400000006ff */
[----:B------:R-:W-:Y:S02]  /*25b0*/  SEL R12, R11, RZ, P2 ;  /* 0x000000ff0b0c7207 */ /* 0x000fe40001000000 */
[----:B------:R-:W-:Y:S02]  /*25c0*/  ISETP.NE.AND P1, PT, R14, RZ, P1 ;  /* 0x000000ff0e00720c */ /* 0x000fe40000f25270 */
[----:B------:R-:W-:Y:S02]  /*25d0*/  SHF.R.U32.HI R12, RZ, R12, R5 ;  /* 0x0000000cff0c7219 */ /* 0x000fe40000011605 */
[----:B------:R-:W-:-:S02]  /*25e0*/  PLOP3.LUT P0, PT, P0, P1, PT, 0xf8, 0x8f ;  /* 0x00000000008f781c */ /* 0x000fc40000703f70 */
[----:B------:R-:W-:Y:S02]  /*25f0*/  SHF.R.U32.HI R14, RZ, 0x1, R12 ;  /* 0x00000001ff0e7819 */ /* 0x000fe4000001160c */
[----:B------:R-:W-:-:S04]  /*2600*/  SEL R3, RZ, 0x1, !P0 ;  /* 0x00000001ff037807 */ /* 0x000fc80004000000 */
[----:B------:R-:W-:-:S04]  /*2610*/  LOP3.LUT R3, R3, 0x1, R14, 0xf8, !PT ;  /* 0x0000000103037812 */ /* 0x000fc800078ef80e */
[----:B------:R-:W-:-:S05]  /*2620*/  LOP3.LUT R3, R3, R12, RZ, 0xc0, !PT ;  /* 0x0000000c03037212 */ /* 0x000fca00078ec0ff */
[----:B------:R-:W-:-:S05]  /*2630*/  IMAD.IADD R3, R14, 0x1, R3 ;  /* 0x000000010e037824 */ /* 0x000fca00078e0203 */
[----:B------:R-:W-:Y:S01]  /*2640*/  LOP3.LUT R2, R3, R2, RZ, 0xfc, !PT ;  /* 0x0000000203027212 */ /* 0x000fe200078efcff */
[----:B------:R-:W-:Y:S06]  /*2650*/  BRA `(.L_x_34) ;  /* 0x0000000000107947 */ /* 0x000fec0003800000 */
.L_x_33:
[----:B------:R-:W-:-:S04]  /*2660*/  LOP3.LUT R2, R2, 0x80000000, RZ, 0xc0, !PT ;  /* 0x8000000002027812 */ /* 0x000fc800078ec0ff */
[----:B------:R-:W-:Y:S01]  /*2670*/  LOP3.LUT R2, R2, 0x7f800000, RZ, 0xfc, !PT ;  /* 0x7f80000002027812 */ /* 0x000fe200078efcff */
[----:B------:R-:W-:Y:S06]  /*2680*/  BRA `(.L_x_34) ;  /* 0x0000000000047947 */ /* 0x000fec0003800000 */
.L_x_32:
[----:B------:R-:W-:-:S07]  /*2690*/  LEA R2, R12, R2, 0x17 ;  /* 0x000000020c027211 */ /* 0x000fce00078eb8ff */
.L_x_34:
[----:B------:R-:W-:Y:S05]  /*26a0*/  BSYNC.RECONVERGENT B3 ;  /* 0x0000000000037941 */ /* 0x000fea0003800200 */
.L_x_31:
[----:B------:R-:W-:Y:S05]  /*26b0*/  BRA `(.L_x_35) ;  /* 0x0000000000207947 */ /* 0x000fea0003800000 */
.L_x_30:
[----:B------:R-:W-:-:S04]  /*26c0*/  LOP3.LUT R2, R3, 0x80000000, R2, 0x48, !PT ;  /* 0x8000000003027812 */ /* 0x000fc800078e4802 */
[----:B------:R-:W-:Y:S01]  /*26d0*/  LOP3.LUT R2, R2, 0x7f800000, RZ, 0xfc, !PT ;  /* 0x7f80000002027812 */ /* 0x000fe200078efcff */
[----:B------:R-:W-:Y:S06]  /*26e0*/  BRA `(.L_x_35) ;  /* 0x0000000000147947 */ /* 0x000fec0003800000 */
.L_x_29:
[----:B------:R-:W-:Y:S01]  /*26f0*/  LOP3.LUT R2, R3, 0x80000000, R2, 0x48, !PT ;  /* 0x8000000003027812 */ /* 0x000fe200078e4802 */
[----:B------:R-:W-:Y:S06]  /*2700*/  BRA `(.L_x_35) ;  /* 0x00000000000c7947 */ /* 0x000fec0003800000 */
.L_x_28:
[----:B------:R-:W0:Y:S01]  /*2710*/  MUFU.RSQ R2, -QNAN ;  /* 0xffc0000000027908 */ /* 0x000e220000001400 */
[----:B------:R-:W-:Y:S05]  /*2720*/  BRA `(.L_x_35) ;  /* 0x0000000000047947 */ /* 0x000fea0003800000 */
.L_x_27:
[----:B------:R-:W-:-:S07]  /*2730*/  FADD.FTZ R2, R2, R3 ;  /* 0x0000000302027221 */ /* 0x000fce0000010000 */
.L_x_35:
[----:B------:R-:W-:Y:S05]  /*2740*/  BSYNC.RECONVERGENT B2 ;  /* 0x0000000000027941 */ /* 0x000fea0003800200 */
.L_x_25:
[----:B------:R-:W-:Y:S02]  /*2750*/  HFMA2 R11, -RZ, RZ, 0, 0 ;  /* 0x00000000ff0b7431 */ /* 0x000fe400000001ff */
[----:B0-----:R-:W-:Y:S02]  /*2760*/  IMAD.MOV.U32 R3, RZ, RZ, R2 ;  /* 0x000000ffff037224 */ /* 0x001fe400078e0002 */
[----:B------:R-:W-:Y:S05]  /*2770*/  RET.REL.NODEC R10 `(_Z7computefiffffffffffffffff) ;  /* 0xffffffd80a207950 */ /* 0x000fea0003c3ffff */
.L_x_36:
[----:B------:R-:W-:-:S00]  /*2780*/  BRA `(.L_x_36) ;  /* 0xfffffffc00fc7947 */ /* 0x000fc0000383ffff */
[----:B------:R-:W-:-:S00]  /*2790*/  NOP ;  /* 0x0000000000007918 */ /* 0x000fc00000000000 */
        /* <DEDUP_REMOVED lines=14> */
.L_x_37:


//--------------------- .nv.global.init           --------------------------
	.section	.nv.global.init,"aw",@progbits
	.align	4
.nv.global.init:
	.type		__cudart_i2opi_f,@object
	.size		__cudart_i2opi_f,($str - __cudart_i2opi_f)
__cudart_i2opi_f:
        /*0000*/ 	.byte	0x41, 0x90, 0x43, 0x3c, 0x99, 0x95, 0x62, 0xdb, 0xc0, 0xdd, 0x34, 0xf5, 0xd1, 0x57, 0x27, 0xfc
        /*0010*/ 	.byte	0x29, 0x15, 0x44, 0x4e, 0x6e, 0x83, 0xf9, 0xa2
	.type		$str,@object
	.size		$str,(.L_0 - $str)
$str:
        /*0018*/ 	.byte	0x25, 0x2e, 0x31, 0x37, 0x67, 0x0a, 0x00
.L_0:


//--------------------- .nv.shared.reserved.0     --------------------------
	.section	.nv.shared.reserved.0,"aw",@nobits
	.weak		__nv_reservedSMEM_offset_0_alias
	.size		__nv_reservedSMEM_offset_0_alias, 0, 64
	.other		__nv_reservedSMEM_offset_0_alias,@"STO_CUDA_RESERVED_SHARED STV_DEFAULT"
__nv_reservedSMEM_offset_0_alias:
	.zero		0
	.zero		64


//--------------------- .nv.constant0._Z7computefiffffffffffffffff --------------------------
	.section	.nv.constant0._Z7computefiffffffffffffffff,"a",@progbits
	.sectionflags	@""
	.align	4
.nv.constant0._Z7computefiffffffffffffffff:
	.zero		968


//--------------------- SYMBOLS --------------------------

	.type		.nv.reservedSmem.offset0,@object
	.size		.nv.reservedSmem.offset0,0x4
	.type		vprintf,@function
